	.target	sm_90a

	.elftype	@"ET_EXEC"


//--------------------- .note.nv.tkinfo           --------------------------
	.section	.note.nv.tkinfo,"",@"SHT_NOTE"
	.sectionflags	@"SHF_NOTE_NV_TKINFO"
	.tkinfo
        /*0018*/ 	.word	0x00000002
        /*0030*/ 	.string	""
        /*0030*/ 	.string	"ptxas"
        /*0030*/ 	.string	"Cuda compilation tools, release 13.0, V13.0.88"
        /*0030*/ 	.string	"Build cuda_13.0.r13.0/compiler.36424714_0"
        /*0030*/ 	.string	"-arch sm_90a -m 64 "



//--------------------- .note.nv.cuinfo           --------------------------
	.section	.note.nv.cuinfo,"",@"SHT_NOTE"
	.sectionflags	@"SHF_NOTE_NV_CUINFO"
        /*0018*/ 	.short	0x0002
        /*001a*/ 	.short	0x005a
        /*001c*/ 	.short	0x0082
	.zero		2


//--------------------- .nv.info                  --------------------------
	.section	.nv.info,"",@"SHT_CUDA_INFO"
	.align	4


	//----- nvinfo : EIATTR_REGCOUNT
	.align		4
        /*0000*/ 	.byte	0x04, 0x2f
        /*0002*/ 	.short	(.L_12 - .L_11)
	.align		4
.L_11:
        /*0004*/ 	.word	index@(_ZN7cutlass13device_kernelINS_4gemm6kernel13GemmUniversalIN4cute5tupleIJiiiiEEENS1_10collective13CollectiveMmaINS1_37MainloopSm90TmaGmmaWarpSpecializedFP8ILi14ENS5_IJNS4_1CILi1EEESB_SB_EEENS1_35KernelTmaWarpSpecializedCooperativeEEENS5_IJNSA_ILi128EEESF_NSA_ILi64EEEEEENS_12float_e4m3_tENS5_IJlSB_lEEENS_12float_e5m2_tESJ_NS4_8TiledMMAINS4_8MMA_AtomIJNS4_4SM904GMMA31MMA_64x128x32_F32E4M3E5M2_SS_TNILNSO_7ScaleInE1ELSQ_1EEEEEENS4_6LayoutINS5_IJNSA_ILi2EEESB_SB_EEENS5_IJSB_NSA_ILi0EEESW_EEEEENS5_IJNS4_10UnderscoreESZ_SZ_EEEEENS4_13SM90_TMA_LOADENS4_14ComposedLayoutINS4_7SwizzleILi2ELi4ELi3EEENS4_18smem_ptr_flag_bitsILi8EEENST_INS5_IJNSA_ILi8EEESG_EEENS5_IJSG_SB_EEEEEEEvNS4_8identityES12_S1C_vS1D_EENS_8epilogue10collective6detail29Sm90TmaWarpSpecializedAdapterINS1G_15DefaultEpilogueISI_SJ_SJ_NS1F_6thread17LinearCombinationISI_Li1EffLNS1K_9ScaleType4KindE0ELNS_15FloatRoundStyleE2ESI_EENS1_15EpilogueDefaultEEEEEvvEEEEvNT_6ParamsE)
        /*0008*/ 	.word	0x000000a8


	//----- nvinfo : EIATTR_FRAME_SIZE
	.align		4
.L_12:
        /*000c*/ 	.byte	0x04, 0x11
        /*000e*/ 	.short	(.L_14 - .L_13)
	.align		4
.L_13:
        /*0010*/ 	.word	index@(_ZN7cutlass13device_kernelINS_4gemm6kernel13GemmUniversalIN4cute5tupleIJiiiiEEENS1_10collective13CollectiveMmaINS1_37MainloopSm90TmaGmmaWarpSpecializedFP8ILi14ENS5_IJNS4_1CILi1EEESB_SB_EEENS1_35KernelTmaWarpSpecializedCooperativeEEENS5_IJNSA_ILi128EEESF_NSA_ILi64EEEEEENS_12float_e4m3_tENS5_IJlSB_lEEENS_12float_e5m2_tESJ_NS4_8TiledMMAINS4_8MMA_AtomIJNS4_4SM904GMMA31MMA_64x128x32_F32E4M3E5M2_SS_TNILNSO_7ScaleInE1ELSQ_1EEEEEENS4_6LayoutINS5_IJNSA_ILi2EEESB_SB_EEENS5_IJSB_NSA_ILi0EEESW_EEEEENS5_IJNS4_10UnderscoreESZ_SZ_EEEEENS4_13SM90_TMA_LOADENS4_14ComposedLayoutINS4_7SwizzleILi2ELi4ELi3EEENS4_18smem_ptr_flag_bitsILi8EEENST_INS5_IJNSA_ILi8EEESG_EEENS5_IJSG_SB_EEEEEEEvNS4_8identityES12_S1C_vS1D_EENS_8epilogue10collective6detail29Sm90TmaWarpSpecializedAdapterINS1G_15DefaultEpilogueISI_SJ_SJ_NS1F_6thread17LinearCombinationISI_Li1EffLNS1K_9ScaleType4KindE0ELNS_15FloatRoundStyleE2ESI_EENS1_15EpilogueDefaultEEEEEvvEEEEvNT_6ParamsE)
        /*0014*/ 	.word	0x00000000


	//----- nvinfo : EIATTR_MIN_STACK_SIZE
	.align		4
.L_14:
        /*0018*/ 	.byte	0x04, 0x12
        /*001a*/ 	.short	(.L_16 - .L_15)
	.align		4
.L_15:
        /*001c*/ 	.word	index@(_ZN7cutlass13device_kernelINS_4gemm6kernel13GemmUniversalIN4cute5tupleIJiiiiEEENS1_10collective13CollectiveMmaINS1_37MainloopSm90TmaGmmaWarpSpecializedFP8ILi14ENS5_IJNS4_1CILi1EEESB_SB_EEENS1_35KernelTmaWarpSpecializedCooperativeEEENS5_IJNSA_ILi128EEESF_NSA_ILi64EEEEEENS_12float_e4m3_tENS5_IJlSB_lEEENS_12float_e5m2_tESJ_NS4_8TiledMMAINS4_8MMA_AtomIJNS4_4SM904GMMA31MMA_64x128x32_F32E4M3E5M2_SS_TNILNSO_7ScaleInE1ELSQ_1EEEEEENS4_6LayoutINS5_IJNSA_ILi2EEESB_SB_EEENS5_IJSB_NSA_ILi0EEESW_EEEEENS5_IJNS4_10UnderscoreESZ_SZ_EEEEENS4_13SM90_TMA_LOADENS4_14ComposedLayoutINS4_7SwizzleILi2ELi4ELi3EEENS4_18smem_ptr_flag_bitsILi8EEENST_INS5_IJNSA_ILi8EEESG_EEENS5_IJSG_SB_EEEEEEEvNS4_8identityES12_S1C_vS1D_EENS_8epilogue10collective6detail29Sm90TmaWarpSpecializedAdapterINS1G_15DefaultEpilogueISI_SJ_SJ_NS1F_6thread17LinearCombinationISI_Li1EffLNS1K_9ScaleType4KindE0ELNS_15FloatRoundStyleE2ESI_EENS1_15EpilogueDefaultEEEEEvvEEEEvNT_6ParamsE)
        /*0020*/ 	.word	0x00000000
.L_16:


//--------------------- .nv.compat                --------------------------
	.section	.nv.compat,"",@"SHT_CUDA_COMPAT_INFO"
	.align	4
        /*0000*/ 	.byte	0x02, 0x09, 0x01, 0x00, 0x02, 0x02, 0x04, 0x00, 0x02, 0x05, 0x05, 0x00, 0x03, 0x07, 0x01, 0x01
        /*0010*/ 	.byte	0x02, 0x03, 0x01, 0x00, 0x02, 0x06, 0x01, 0x00, 0x04, 0x0b, 0x08, 0x00, 0x00, 0x00, 0x00, 0x00
        /*0020*/ 	.byte	0x00, 0x00, 0x00, 0x00


//--------------------- .nv.info._ZN7cutlass13device_kernelINS_4gemm6kernel13GemmUniversalIN4cute5tupleIJiiiiEEENS1_10collective13CollectiveMmaINS1_37MainloopSm90TmaGmmaWarpSpecializedFP8ILi14ENS5_IJNS4_1CILi1EEESB_SB_EEENS1_35KernelTmaWarpSpecializedCooperativeEEENS5_IJNSA_ILi128EEESF_NSA_ILi64EEEEEENS_12float_e4m3_tENS5_IJlSB_lEEENS_12float_e5m2_tESJ_NS4_8TiledMMAINS4_8MMA_AtomIJNS4_4SM904GMMA31MMA_64x128x32_F32E4M3E5M2_SS_TNILNSO_7ScaleInE1ELSQ_1EEEEEENS4_6LayoutINS5_IJNSA_ILi2EEESB_SB_EEENS5_IJSB_NSA_ILi0EEESW_EEEEENS5_IJNS4_10UnderscoreESZ_SZ_EEEEENS4_13SM90_TMA_LOADENS4_14ComposedLayoutINS4_7SwizzleILi2ELi4ELi3EEENS4_18smem_ptr_flag_bitsILi8EEENST_INS5_IJNSA_ILi8EEESG_EEENS5_IJSG_SB_EEEEEEEvNS4_8identityES12_S1C_vS1D_EENS_8epilogue10collective6detail29Sm90TmaWarpSpecializedAdapterINS1G_15DefaultEpilogueISI_SJ_SJ_NS1F_6thread17LinearCombinationISI_Li1EffLNS1K_9ScaleType4KindE0ELNS_15FloatRoundStyleE2ESI_EENS1_15EpilogueDefaultEEEEEvvEEEEvNT_6ParamsE --------------------------
	.section	.nv.info._ZN7cutlass13device_kernelINS_4gemm6kernel13GemmUniversalIN4cute5tupleIJiiiiEEENS1_10collective13CollectiveMmaINS1_37MainloopSm90TmaGmmaWarpSpecializedFP8ILi14ENS5_IJNS4_1CILi1EEESB_SB_EEENS1_35KernelTmaWarpSpecializedCooperativeEEENS5_IJNSA_ILi128EEESF_NSA_ILi64EEEEEENS_12float_e4m3_tENS5_IJlSB_lEEENS_12float_e5m2_tESJ_NS4_8TiledMMAINS4_8MMA_AtomIJNS4_4SM904GMMA31MMA_64x128x32_F32E4M3E5M2_SS_TNILNSO_7ScaleInE1ELSQ_1EEEEEENS4_6LayoutINS5_IJNSA_ILi2EEESB_SB_EEENS5_IJSB_NSA_ILi0EEESW_EEEEENS5_IJNS4_10UnderscoreESZ_SZ_EEEEENS4_13SM90_TMA_LOADENS4_14ComposedLayoutINS4_7SwizzleILi2ELi4ELi3EEENS4_18smem_ptr_flag_bitsILi8EEENST_INS5_IJNSA_ILi8EEESG_EEENS5_IJSG_SB_EEEEEEEvNS4_8identityES12_S1C_vS1D_EENS_8epilogue10collective6detail29Sm90TmaWarpSpecializedAdapterINS1G_15DefaultEpilogueISI_SJ_SJ_NS1F_6thread17LinearCombinationISI_Li1EffLNS1K_9ScaleType4KindE0ELNS_15FloatRoundStyleE2ESI_EENS1_15EpilogueDefaultEEEEEvvEEEEvNT_6ParamsE,"",@"SHT_CUDA_INFO"
	.sectionflags	@""
	.align	4


	//----- nvinfo : EIATTR_CUDA_API_VERSION
	.align		4
        /*0000*/ 	.byte	0x04, 0x37
        /*0002*/ 	.short	(.L_18 - .L_17)
.L_17:
        /*0004*/ 	.word	0x00000082


	//----- nvinfo : EIATTR_KPARAM_INFO
	.align		4
.L_18:
        /*0008*/ 	.byte	0x04, 0x17
        /*000a*/ 	.short	(.L_20 - .L_19)
.L_19:
        /*000c*/ 	.word	0x00000000
        /*0010*/ 	.short	0x0000
        /*0012*/ 	.short	0x0070
        /*0014*/ 	.byte	0x00, 0xf0, 0x01, 0x10


	//----- nvinfo : EIATTR_SPARSE_MMA_MASK
	.align		4
.L_20:
        /*0018*/ 	.byte	0x03, 0x50
        /*001a*/ 	.short	0x0000


	//----- nvinfo : EIATTR_MAXREG_COUNT
	.align		4
        /*001c*/ 	.byte	0x03, 0x1b
        /*001e*/ 	.short	0x00a8


	//----- nvinfo : EIATTR_NUM_BARRIERS
	.align		4
        /*0020*/ 	.byte	0x02, 0x4c
        /*0022*/ 	.byte	0x01
	.zero		1


	//----- nvinfo : EIATTR_MERCURY_ISA_VERSION
	.align		4
        /*0024*/ 	.byte	0x03, 0x5f
        /*0026*/ 	.short	0x0101


	//----- nvinfo : EIATTR_INT_WARP_WIDE_INSTR_OFFSETS
	.align		4
        /*0028*/ 	.byte	0x04, 0x31
        /*002a*/ 	.short	(.L_22 - .L_21)


	//   ....[0]....
.L_21:
        /*002c*/ 	.word	0x00000540


	//   ....[1]....
        /*0030*/ 	.word	0x00000550


	//   ....[2]....
        /*0034*/ 	.word	0x00000640


	//----- nvinfo : EIATTR_COOP_GROUP_MASK_REGIDS
	.align		4
.L_22:
        /*0038*/ 	.byte	0x04, 0x29
        /*003a*/ 	.short	(.L_24 - .L_23)


	//   ....[0]....
.L_23:
        /*003c*/ 	.word	0xffffffff


	//   ....[1]....
        /*0040*/ 	.word	0xffffffff


	//   ....[2]....
        /*0044*/ 	.word	0xffffffff


	//   ....[3]....
        /*0048*/ 	.word	0xffffffff


	//   ....[4]....
        /*004c*/ 	.word	0xffffffff


	//----- nvinfo : EIATTR_COOP_GROUP_INSTR_OFFSETS
	.align		4
.L_24:
        /*0050*/ 	.byte	0x04, 0x28
        /*0052*/ 	.short	(.L_26 - .L_25)


	//   ....[0]....
.L_25:
        /*0054*/ 	.word	0x00000060


	//   ....[1]....
        /*0058*/ 	.word	0x00000070


	//   ....[2]....
        /*005c*/ 	.word	0x00000130


	//   ....[3]....
        /*0060*/ 	.word	0x00000430


	//   ....[4]....
        /*0064*/ 	.word	0x00001130


	//----- nvinfo : EIATTR_REG_RECONFIG
	.align		4
.L_26:
        /*0068*/ 	.byte	0x01, 0x54
	.zero		2


	//----- nvinfo : EIATTR_MBARRIER_INSTR_OFFSETS
	.align		4
        /*006c*/ 	.byte	0x04, 0x39
        /*006e*/ 	.short	(.L_28 - .L_27)


	//   ....[0]....
.L_27:
        /*0070*/ 	.word	0x00000250
        /*0074*/ 	.word	0x000000ff
        /*0078*/ 	.word	0x00000000
        /*007c*/ 	.short	0x0100
        /*007e*/ 	.byte	0x08
	.zero		1


	//   ....[1]....
        /*0080*/ 	.word	0x00000260
        /*0084*/ 	.word	0x000000ff
        /*0088*/ 	.word	0x00000070
        /*008c*/ 	.short	0x0100
        /*008e*/ 	.byte	0x08
	.zero		1


	//   ....[2]....
        /*0090*/ 	.word	0x00000270
        /*0094*/ 	.word	0x000000ff
        /*0098*/ 	.word	0x00000008
        /*009c*/ 	.short	0x0100
        /*009e*/ 	.byte	0x08
	.zero		1


	//   ....[3]....
        /*00a0*/ 	.word	0x00000280
        /*00a4*/ 	.word	0x000000ff
        /*00a8*/ 	.word	0x00000078
        /*00ac*/ 	.short	0x0100
        /*00ae*/ 	.byte	0x08
	.zero		1


	//   ....[4]....
        /*00b0*/ 	.word	0x00000290
        /*00b4*/ 	.word	0x000000ff
        /*00b8*/ 	.word	0x00000010
        /*00bc*/ 	.short	0x0100
        /*00be*/ 	.byte	0x08
	.zero		1


	//   ....[5]....
        /*00c0*/ 	.word	0x000002a0
        /*00c4*/ 	.word	0x000000ff
        /*00c8*/ 	.word	0x00000080
        /*00cc*/ 	.short	0x0100
        /*00ce*/ 	.byte	0x08
	.zero		1


	//   ....[6]....
        /*00d0*/ 	.word	0x000002b0
        /*00d4*/ 	.word	0x000000ff
        /*00d8*/ 	.word	0x00000018
        /*00dc*/ 	.short	0x0100
        /*00de*/ 	.byte	0x08
	.zero		1


	//   ....[7]....
        /*00e0*/ 	.word	0x000002c0
        /*00e4*/ 	.word	0x000000ff
        /*00e8*/ 	.word	0x00000088
        /*00ec*/ 	.short	0x0100
        /*00ee*/ 	.byte	0x08
	.zero		1


	//   ....[8]....
        /*00f0*/ 	.word	0x000002d0
        /*00f4*/ 	.word	0x000000ff
        /*00f8*/ 	.word	0x00000020
        /*00fc*/ 	.short	0x0100
        /*00fe*/ 	.byte	0x08
	.zero		1


	//   ....[9]....
        /*0100*/ 	.word	0x000002e0
        /*0104*/ 	.word	0x000000ff
        /*0108*/ 	.word	0x00000090
        /*010c*/ 	.short	0x0100
        /*010e*/ 	.byte	0x08
	.zero		1


	//   ....[10]....
        /*0110*/ 	.word	0x000002f0
        /*0114*/ 	.word	0x000000ff
        /*0118*/ 	.word	0x00000028
        /*011c*/ 	.short	0x0100
        /*011e*/ 	.byte	0x08
	.zero		1


	//   ....[11]....
        /*0120*/ 	.word	0x00000300
        /*0124*/ 	.word	0x000000ff
        /*0128*/ 	.word	0x00000098
        /*012c*/ 	.short	0x0100
        /*012e*/ 	.byte	0x08
	.zero		1


	//   ....[12]....
        /*0130*/ 	.word	0x00000310
        /*0134*/ 	.word	0x000000ff
        /*0138*/ 	.word	0x00000030
        /*013c*/ 	.short	0x0100
        /*013e*/ 	.byte	0x08
	.zero		1


	//   ....[13]....
        /*0140*/ 	.word	0x00000320
        /*0144*/ 	.word	0x000000ff
        /*0148*/ 	.word	0x000000a0
        /*014c*/ 	.short	0x0100
        /*014e*/ 	.byte	0x08
	.zero		1


	//   ....[14]....
        /*0150*/ 	.word	0x00000330
        /*0154*/ 	.word	0x000000ff
        /*0158*/ 	.word	0x00000038
        /*015c*/ 	.short	0x0100
        /*015e*/ 	.byte	0x08
	.zero		1


	//   ....[15]....
        /*0160*/ 	.word	0x00000340
        /*0164*/ 	.word	0x000000ff
        /*0168*/ 	.word	0x000000a8
        /*016c*/ 	.short	0x0100
        /*016e*/ 	.byte	0x08
	.zero		1


	//   ....[16]....
        /*0170*/ 	.word	0x00000350
        /*0174*/ 	.word	0x000000ff
        /*0178*/ 	.word	0x00000040
        /*017c*/ 	.short	0x0100
        /*017e*/ 	.byte	0x08
	.zero		1


	//   ....[17]....
        /*0180*/ 	.word	0x00000360
        /*0184*/ 	.word	0x000000ff
        /*0188*/ 	.word	0x000000b0
        /*018c*/ 	.short	0x0100
        /*018e*/ 	.byte	0x08
	.zero		1


	//   ....[18]....
        /*0190*/ 	.word	0x00000370
        /*0194*/ 	.word	0x000000ff
        /*0198*/ 	.word	0x00000048
        /*019c*/ 	.short	0x0100
        /*019e*/ 	.byte	0x08
	.zero		1


	//   ....[19]....
        /*01a0*/ 	.word	0x00000380
        /*01a4*/ 	.word	0x000000ff
        /*01a8*/ 	.word	0x000000b8
        /*01ac*/ 	.short	0x0100
        /*01ae*/ 	.byte	0x08
	.zero		1


	//   ....[20]....
        /*01b0*/ 	.word	0x00000390
        /*01b4*/ 	.word	0x000000ff
        /*01b8*/ 	.word	0x00000050
        /*01bc*/ 	.short	0x0100
        /*01be*/ 	.byte	0x08
	.zero		1


	//   ....[21]....
        /*01c0*/ 	.word	0x000003a0
        /*01c4*/ 	.word	0x000000ff
        /*01c8*/ 	.word	0x000000c0
        /*01cc*/ 	.short	0x0100
        /*01ce*/ 	.byte	0x08
	.zero		1


	//   ....[22]....
        /*01d0*/ 	.word	0x000003b0
        /*01d4*/ 	.word	0x000000ff
        /*01d8*/ 	.word	0x00000058
        /*01dc*/ 	.short	0x0100
        /*01de*/ 	.byte	0x08
	.zero		1


	//   ....[23]....
        /*01e0*/ 	.word	0x000003c0
        /*01e4*/ 	.word	0x000000ff
        /*01e8*/ 	.word	0x000000c8
        /*01ec*/ 	.short	0x0100
        /*01ee*/ 	.byte	0x08
	.zero		1


	//   ....[24]....
        /*01f0*/ 	.word	0x000003d0
        /*01f4*/ 	.word	0x000000ff
        /*01f8*/ 	.word	0x00000060
        /*01fc*/ 	.short	0x0100
        /*01fe*/ 	.byte	0x08
	.zero		1


	//   ....[25]....
        /*0200*/ 	.word	0x000003e0
        /*0204*/ 	.word	0x000000ff
        /*0208*/ 	.word	0x000000d0
        /*020c*/ 	.short	0x0100
        /*020e*/ 	.byte	0x08
	.zero		1


	//   ....[26]....
        /*0210*/ 	.word	0x000003f0
        /*0214*/ 	.word	0x000000ff
        /*0218*/ 	.word	0x00000068
        /*021c*/ 	.short	0x0100
        /*021e*/ 	.byte	0x08
	.zero		1


	//   ....[27]....
        /*0220*/ 	.word	0x00000400
        /*0224*/ 	.word	0x000000ff
        /*0228*/ 	.word	0x000000d8
        /*022c*/ 	.short	0x0100
        /*022e*/ 	.byte	0x08
	.zero		1


	//   ....[28]....
        /*0230*/ 	.word	0x00000690
        /*0234*/ 	.word	0x000000ff
        /*0238*/ 	.word	0x000000f0
        /*023c*/ 	.short	0x0100
        /*023e*/ 	.byte	0x06
	.zero		1


	//   ....[29]....
        /*0240*/ 	.word	0x000006f0
        /*0244*/ 	.word	0x000000ff
        /*0248*/ 	.word	0x000000f8
        /*024c*/ 	.short	0x0100
        /*024e*/ 	.byte	0x06
	.zero		1


	//   ....[30]....
        /*0250*/ 	.word	0x00001660
        /*0254*/ 	.word	0x000000ff
        /*0258*/ 	.word	0x00000000
        /*025c*/ 	.short	0x010a
        /*025e*/ 	.byte	0x06
	.zero		1


	//   ....[31]....
        /*0260*/ 	.word	0x000016a0
        /*0264*/ 	.word	0x000000ff
        /*0268*/ 	.word	0x00000000
        /*026c*/ 	.short	0x010a
        /*026e*/ 	.byte	0x06
	.zero		1


	//   ....[32]....
        /*0270*/ 	.word	0x00001fd0
        /*0274*/ 	.word	0x000000ff
        /*0278*/ 	.word	0x00000000
        /*027c*/ 	.short	0x010a
        /*027e*/ 	.byte	0x0c
	.zero		1


	//   ....[33]....
        /*0280*/ 	.word	0x00002010
        /*0284*/ 	.word	0x000000ff
        /*0288*/ 	.word	0x00000000
        /*028c*/ 	.short	0x010a
        /*028e*/ 	.byte	0x0c
	.zero		1


	//   ....[34]....
        /*0290*/ 	.word	0x00002640
        /*0294*/ 	.word	0x000000ff
        /*0298*/ 	.word	0x00000000
        /*029c*/ 	.short	0x0101
        /*029e*/ 	.byte	0x08
	.zero		1


	//   ....[35]....
        /*02a0*/ 	.word	0x00002ca0
        /*02a4*/ 	.word	0x000000ff
        /*02a8*/ 	.word	0x00000000
        /*02ac*/ 	.short	0x0101
        /*02ae*/ 	.byte	0x08
	.zero		1


	//   ....[36]....
        /*02b0*/ 	.word	0x00008640
        /*02b4*/ 	.word	0x00000013
        /*02b8*/ 	.word	0x00000070
        /*02bc*/ 	.short	0x010a
        /*02be*/ 	.byte	0x3f
	.zero		1


	//   ....[37]....
        /*02c0*/ 	.word	0x000089d0
        /*02c4*/ 	.word	0x00000008
        /*02c8*/ 	.word	0x000000f8
        /*02cc*/ 	.short	0x0101
        /*02ce*/ 	.byte	0x3f
	.zero		1


	//   ....[38]....
        /*02d0*/ 	.word	0x000090e0
        /*02d4*/ 	.word	0x00000006
        /*02d8*/ 	.word	0x00000000
        /*02dc*/ 	.short	0x010a
        /*02de*/ 	.byte	0x3f
	.zero		1


	//   ....[39]....
        /*02e0*/ 	.word	0x00009160
        /*02e4*/ 	.word	0x00000007
        /*02e8*/ 	.word	0x00000000
        /*02ec*/ 	.short	0x010a
        /*02ee*/ 	.byte	0x3f
	.zero		1


	//   ....[40]....
        /*02f0*/ 	.word	0x000091f0
        /*02f4*/ 	.word	0x00000006
        /*02f8*/ 	.word	0x00000000
        /*02fc*/ 	.short	0x010a
        /*02fe*/ 	.byte	0x3f
	.zero		1


	//   ....[41]....
        /*0300*/ 	.word	0x00009280
        /*0304*/ 	.word	0x00000009
        /*0308*/ 	.word	0x00000000
        /*030c*/ 	.short	0x010a
        /*030e*/ 	.byte	0x3f
	.zero		1


	//   ....[42]....
        /*0310*/ 	.word	0x00009310
        /*0314*/ 	.word	0x00000006
        /*0318*/ 	.word	0x00000000
        /*031c*/ 	.short	0x010a
        /*031e*/ 	.byte	0x3f
	.zero		1


	//   ....[43]....
        /*0320*/ 	.word	0x000093a0
        /*0324*/ 	.word	0x00000009
        /*0328*/ 	.word	0x00000000
        /*032c*/ 	.short	0x010a
        /*032e*/ 	.byte	0x3f
	.zero		1


	//   ....[44]....
        /*0330*/ 	.word	0x00009430
        /*0334*/ 	.word	0x00000006
        /*0338*/ 	.word	0x00000000
        /*033c*/ 	.short	0x010a
        /*033e*/ 	.byte	0x3f
	.zero		1


	//   ....[45]....
        /*0340*/ 	.word	0x000094c0
        /*0344*/ 	.word	0x00000009
        /*0348*/ 	.word	0x00000000
        /*034c*/ 	.short	0x010a
        /*034e*/ 	.byte	0x3f
	.zero		1


	//   ....[46]....
        /*0350*/ 	.word	0x00009550
        /*0354*/ 	.word	0x00000006
        /*0358*/ 	.word	0x00000000
        /*035c*/ 	.short	0x010a
        /*035e*/ 	.byte	0x3f
	.zero		1


	//   ....[47]....
        /*0360*/ 	.word	0x000095e0
        /*0364*/ 	.word	0x00000009
        /*0368*/ 	.word	0x00000000
        /*036c*/ 	.short	0x010a
        /*036e*/ 	.byte	0x3f
	.zero		1


	//   ....[48]....
        /*0370*/ 	.word	0x00009670
        /*0374*/ 	.word	0x00000006
        /*0378*/ 	.word	0x00000000
        /*037c*/ 	.short	0x010a
        /*037e*/ 	.byte	0x3f
	.zero		1


	//   ....[49]....
        /*0380*/ 	.word	0x00009700
        /*0384*/ 	.word	0x00000009
        /*0388*/ 	.word	0x00000000
        /*038c*/ 	.short	0x010a
        /*038e*/ 	.byte	0x3f
	.zero		1


	//   ....[50]....
        /*0390*/ 	.word	0x00009790
        /*0394*/ 	.word	0x00000006
        /*0398*/ 	.word	0x00000000
        /*039c*/ 	.short	0x010a
        /*039e*/ 	.byte	0x3f
	.zero		1


	//   ....[51]....
        /*03a0*/ 	.word	0x00009820
        /*03a4*/ 	.word	0x00000003
        /*03a8*/ 	.word	0x00000000
        /*03ac*/ 	.short	0x010a
        /*03ae*/ 	.byte	0x3f
	.zero		1


	//   ....[52]....
        /*03b0*/ 	.word	0x00009890
        /*03b4*/ 	.word	0x0000000b
        /*03b8*/ 	.word	0x00000000
        /*03bc*/ 	.short	0x010a
        /*03be*/ 	.byte	0x3f
	.zero		1


	//   ....[53]....
        /*03c0*/ 	.word	0x000098f0
        /*03c4*/ 	.word	0x0000008c
        /*03c8*/ 	.word	0x00000000
        /*03cc*/ 	.short	0x010a
        /*03ce*/ 	.byte	0x3f
	.zero		1


	//   ....[54]....
        /*03d0*/ 	.word	0x000099c0
        /*03d4*/ 	.word	0x00000013
        /*03d8*/ 	.word	0x00000070
        /*03dc*/ 	.short	0x010a
        /*03de*/ 	.byte	0x3f
	.zero		1


	//   ....[55]....
        /*03e0*/ 	.word	0x00009aa0
        /*03e4*/ 	.word	0x00000006
        /*03e8*/ 	.word	0x00000000
        /*03ec*/ 	.short	0x010a
        /*03ee*/ 	.byte	0x3f
	.zero		1


	//   ....[56]....
        /*03f0*/ 	.word	0x00009af0
        /*03f4*/ 	.word	0x00000007
        /*03f8*/ 	.word	0x00000000
        /*03fc*/ 	.short	0x010a
        /*03fe*/ 	.byte	0x3f
	.zero		1


	//   ....[57]....
        /*0400*/ 	.word	0x00009b40
        /*0404*/ 	.word	0x00000006
        /*0408*/ 	.word	0x00000000
        /*040c*/ 	.short	0x010a
        /*040e*/ 	.byte	0x3f
	.zero		1


	//   ....[58]....
        /*0410*/ 	.word	0x00009b90
        /*0414*/ 	.word	0x00000009
        /*0418*/ 	.word	0x00000000
        /*041c*/ 	.short	0x010a
        /*041e*/ 	.byte	0x3f
	.zero		1


	//   ....[59]....
        /*0420*/ 	.word	0x00009be0
        /*0424*/ 	.word	0x00000006
        /*0428*/ 	.word	0x00000000
        /*042c*/ 	.short	0x010a
        /*042e*/ 	.byte	0x3f
	.zero		1


	//   ....[60]....
        /*0430*/ 	.word	0x00009c30
        /*0434*/ 	.word	0x00000009
        /*0438*/ 	.word	0x00000000
        /*043c*/ 	.short	0x010a
        /*043e*/ 	.byte	0x3f
	.zero		1


	//   ....[61]....
        /*0440*/ 	.word	0x00009c80
        /*0444*/ 	.word	0x00000006
        /*0448*/ 	.word	0x00000000
        /*044c*/ 	.short	0x010a
        /*044e*/ 	.byte	0x3f
	.zero		1


	//   ....[62]....
        /*0450*/ 	.word	0x00009cd0
        /*0454*/ 	.word	0x00000009
        /*0458*/ 	.word	0x00000000
        /*045c*/ 	.short	0x010a
        /*045e*/ 	.byte	0x3f
	.zero		1


	//   ....[63]....
        /*0460*/ 	.word	0x00009d20
        /*0464*/ 	.word	0x00000006
        /*0468*/ 	.word	0x00000000
        /*046c*/ 	.short	0x010a
        /*046e*/ 	.byte	0x3f
	.zero		1


	//   ....[64]....
        /*0470*/ 	.word	0x00009d70
        /*0474*/ 	.word	0x00000009
        /*0478*/ 	.word	0x00000000
        /*047c*/ 	.short	0x010a
        /*047e*/ 	.byte	0x3f
	.zero		1


	//   ....[65]....
        /*0480*/ 	.word	0x00009dc0
        /*0484*/ 	.word	0x00000006
        /*0488*/ 	.word	0x00000000
        /*048c*/ 	.short	0x010a
        /*048e*/ 	.byte	0x3f
	.zero		1


	//   ....[66]....
        /*0490*/ 	.word	0x00009e10
        /*0494*/ 	.word	0x00000009
        /*0498*/ 	.word	0x00000000
        /*049c*/ 	.short	0x010a
        /*049e*/ 	.byte	0x3f
	.zero		1


	//   ....[67]....
        /*04a0*/ 	.word	0x00009e60
        /*04a4*/ 	.word	0x00000006
        /*04a8*/ 	.word	0x00000000
        /*04ac*/ 	.short	0x010a
        /*04ae*/ 	.byte	0x3f
	.zero		1


	//----- nvinfo : EIATTR_NUM_MBARRIERS
	.align		4
.L_28:
        /*04b0*/ 	.byte	0x03, 0x38
        /*04b2*/ 	.short	0x001e


	//----- nvinfo : EIATTR_EXIT_INSTR_OFFSETS
	.align		4
        /*04b4*/ 	.byte	0x04, 0x1c
        /*04b6*/ 	.short	(.L_30 - .L_29)


	//   ....[0]....
.L_29:
        /*04b8*/ 	.word	0x00000740


	//   ....[1]....
        /*04bc*/ 	.word	0x00001000


	//   ....[2]....
        /*04c0*/ 	.word	0x00007cb0


	//   ....[3]....
        /*04c4*/ 	.word	0x000082e0


	//   ....[4]....
        /*04c8*/ 	.word	0x00009870


	//----- nvinfo : EIATTR_MAX_THREADS
	.align		4
.L_30:
        /*04cc*/ 	.byte	0x04, 0x05
        /*04ce*/ 	.short	(.L_32 - .L_31)
.L_31:
        /*04d0*/ 	.word	0x00000180
        /*04d4*/ 	.word	0x00000001
        /*04d8*/ 	.word	0x00000001


	//----- nvinfo : EIATTR_CRS_STACK_SIZE
	.align		4
.L_32:
        /*04dc*/ 	.byte	0x04, 0x1e
        /*04de*/ 	.short	(.L_34 - .L_33)
.L_33:
        /*04e0*/ 	.word	0x00000000


	//----- nvinfo : EIATTR_CBANK_PARAM_SIZE
	.align		4
.L_34:
        /*04e4*/ 	.byte	0x03, 0x19
        /*04e6*/ 	.short	0x0470


	//----- nvinfo : EIATTR_PARAM_CBANK
	.align		4
        /*04e8*/ 	.byte	0x04, 0x0a
        /*04ea*/ 	.short	(.L_36 - .L_35)
	.align		4
.L_35:
        /*04ec*/ 	.word	index@(.nv.constant0._ZN7cutlass13device_kernelINS_4gemm6kernel13GemmUniversalIN4cute5tupleIJiiiiEEENS1_10collective13CollectiveMmaINS1_37MainloopSm90TmaGmmaWarpSpecializedFP8ILi14ENS5_IJNS4_1CILi1EEESB_SB_EEENS1_35KernelTmaWarpSpecializedCooperativeEEENS5_IJNSA_ILi128EEESF_NSA_ILi64EEEEEENS_12float_e4m3_tENS5_IJlSB_lEEENS_12float_e5m2_tESJ_NS4_8TiledMMAINS4_8MMA_AtomIJNS4_4SM904GMMA31MMA_64x128x32_F32E4M3E5M2_SS_TNILNSO_7ScaleInE1ELSQ_1EEEEEENS4_6LayoutINS5_IJNSA_ILi2EEESB_SB_EEENS5_IJSB_NSA_ILi0EEESW_EEEEENS5_IJNS4_10UnderscoreESZ_SZ_EEEEENS4_13SM90_TMA_LOADENS4_14ComposedLayoutINS4_7SwizzleILi2ELi4ELi3EEENS4_18smem_ptr_flag_bitsILi8EEENST_INS5_IJNSA_ILi8EEESG_EEENS5_IJSG_SB_EEEEEEEvNS4_8identityES12_S1C_vS1D_EENS_8epilogue10collective6detail29Sm90TmaWarpSpecializedAdapterINS1G_15DefaultEpilogueISI_SJ_SJ_NS1F_6thread17LinearCombinationISI_Li1EffLNS1K_9ScaleType4KindE0ELNS_15FloatRoundStyleE2ESI_EENS1_15EpilogueDefaultEEEEEvvEEEEvNT_6ParamsE)
        /*04f0*/ 	.short	0x0210
        /*04f2*/ 	.short	0x0470


	//----- nvinfo : EIATTR_SW_WAR
	.align		4
.L_36:
        /*04f4*/ 	.byte	0x04, 0x36
        /*04f6*/ 	.short	(.L_38 - .L_37)
.L_37:
        /*04f8*/ 	.word	0x00000008
.L_38:


//--------------------- .nv.callgraph             --------------------------
	.section	.nv.callgraph,"",@"SHT_CUDA_CALLGRAPH"
	.align	4
	.sectionentsize	8
	.align		4
        /*0000*/ 	.word	0x00000000
	.align		4
        /*0004*/ 	.word	0xffffffff
	.align		4
        /*0008*/ 	.word	0x00000000
	.align		4
        /*000c*/ 	.word	0xfffffffe
	.align		4
        /*0010*/ 	.word	0x00000000
	.align		4
        /*0014*/ 	.word	0xfffffffd
	.align		4
        /*0018*/ 	.word	0x00000000
	.align		4
        /*001c*/ 	.word	0xfffffffc


//--------------------- .nv.constant4             --------------------------
	.section	.nv.constant4,"a",@progbits
	.align	8
	.align		8
.nv.constant4:
        /*0000*/ 	.dword	_ZN40_INTERNAL_f8d64916_4_k_cu_41aa6e8e_285464cuda3std3__45__cpo5beginE
	.align		8
        /*0008*/ 	.dword	_ZN40_INTERNAL_f8d64916_4_k_cu_41aa6e8e_285464cuda3std3__45__cpo3endE
	.align		8
        /*0010*/ 	.dword	_ZN40_INTERNAL_f8d64916_4_k_cu_41aa6e8e_285464cuda3std3__45__cpo6cbeginE
	.align		8
        /*0018*/ 	.dword	_ZN40_INTERNAL_f8d64916_4_k_cu_41aa6e8e_285464cuda3std3__45__cpo4cendE
	.align		8
        /*0020*/ 	.dword	_ZN40_INTERNAL_f8d64916_4_k_cu_41aa6e8e_285464cuda3std3__442_GLOBAL__N__f8d64916_4_k_cu_41aa6e8e_285466ignoreE
	.align		8
        /*0028*/ 	.dword	_ZN40_INTERNAL_f8d64916_4_k_cu_41aa6e8e_285464cuda3std3__419piecewise_constructE
	.align		8
        /*0030*/ 	.dword	_ZN40_INTERNAL_f8d64916_4_k_cu_41aa6e8e_285464cuda3std3__48in_placeE
	.align		8
        /*0038*/ 	.dword	_ZN40_INTERNAL_f8d64916_4_k_cu_41aa6e8e_285464cuda3std6ranges3__45__cpo4swapE
	.align		8
        /*0040*/ 	.dword	_ZN40_INTERNAL_f8d64916_4_k_cu_41aa6e8e_285464cuda3std6ranges3__45__cpo9iter_moveE
	.align		8
        /*0048*/ 	.dword	_ZN40_INTERNAL_f8d64916_4_k_cu_41aa6e8e_285464cute7productE
	.align		8
        /*0050*/ 	.dword	_ZN40_INTERNAL_f8d64916_4_k_cu_41aa6e8e_285464cute1_E


//--------------------- .text._ZN7cutlass13device_kernelINS_4gemm6kernel13GemmUniversalIN4cute5tupleIJiiiiEEENS1_10collective13CollectiveMmaINS1_37MainloopSm90TmaGmmaWarpSpecializedFP8ILi14ENS5_IJNS4_1CILi1EEESB_SB_EEENS1_35KernelTmaWarpSpecializedCooperativeEEENS5_IJNSA_ILi128EEESF_NSA_ILi64EEEEEENS_12float_e4m3_tENS5_IJlSB_lEEENS_12float_e5m2_tESJ_NS4_8TiledMMAINS4_8MMA_AtomIJNS4_4SM904GMMA31MMA_64x128x32_F32E4M3E5M2_SS_TNILNSO_7ScaleInE1ELSQ_1EEEEEENS4_6LayoutINS5_IJNSA_ILi2EEESB_SB_EEENS5_IJSB_NSA_ILi0EEESW_EEEEENS5_IJNS4_10UnderscoreESZ_SZ_EEEEENS4_13SM90_TMA_LOADENS4_14ComposedLayoutINS4_7SwizzleILi2ELi4ELi3EEENS4_18smem_ptr_flag_bitsILi8EEENST_INS5_IJNSA_ILi8EEESG_EEENS5_IJSG_SB_EEEEEEEvNS4_8identityES12_S1C_vS1D_EENS_8epilogue10collective6detail29Sm90TmaWarpSpecializedAdapterINS1G_15DefaultEpilogueISI_SJ_SJ_NS1F_6thread17LinearCombinationISI_Li1EffLNS1K_9ScaleType4KindE0ELNS_15FloatRoundStyleE2ESI_EENS1_15EpilogueDefaultEEEEEvvEEEEvNT_6ParamsE --------------------------
	.section	.text._ZN7cutlass13device_kernelINS_4gemm6kernel13GemmUniversalIN4cute5tupleIJiiiiEEENS1_10collective13CollectiveMmaINS1_37MainloopSm90TmaGmmaWarpSpecializedFP8ILi14ENS5_IJNS4_1CILi1EEESB_SB_EEENS1_35KernelTmaWarpSpecializedCooperativeEEENS5_IJNSA_ILi128EEESF_NSA_ILi64EEEEEENS_12float_e4m3_tENS5_IJlSB_lEEENS_12float_e5m2_tESJ_NS4_8TiledMMAINS4_8MMA_AtomIJNS4_4SM904GMMA31MMA_64x128x32_F32E4M3E5M2_SS_TNILNSO_7ScaleInE1ELSQ_1EEEEEENS4_6LayoutINS5_IJNSA_ILi2EEESB_SB_EEENS5_IJSB_NSA_ILi0EEESW_EEEEENS5_IJNS4_10UnderscoreESZ_SZ_EEEEENS4_13SM90_TMA_LOADENS4_14ComposedLayoutINS4_7SwizzleILi2ELi4ELi3EEENS4_18smem_ptr_flag_bitsILi8EEENST_INS5_IJNSA_ILi8EEESG_EEENS5_IJSG_SB_EEEEEEEvNS4_8identityES12_S1C_vS1D_EENS_8epilogue10collective6detail29Sm90TmaWarpSpecializedAdapterINS1G_15DefaultEpilogueISI_SJ_SJ_NS1F_6thread17LinearCombinationISI_Li1EffLNS1K_9ScaleType4KindE0ELNS_15FloatRoundStyleE2ESI_EENS1_15EpilogueDefaultEEEEEvvEEEEvNT_6ParamsE,"ax",@progbits
	.align	128
.text._ZN7cutlass13device_kernelINS_4gemm6kernel13GemmUniversalIN4cute5tupleIJiiiiEEENS1_10collective13CollectiveMmaINS1_37MainloopSm90TmaGmmaWarpSpecializedFP8ILi14ENS5_IJNS4_1CILi1EEESB_SB_EEENS1_35KernelTmaWarpSpecializedCooperativeEEENS5_IJNSA_ILi128EEESF_NSA_ILi64EEEEEENS_12float_e4m3_tENS5_IJlSB_lEEENS_12float_e5m2_tESJ_NS4_8TiledMMAINS4_8MMA_AtomIJNS4_4SM904GMMA31MMA_64x128x32_F32E4M3E5M2_SS_TNILNSO_7ScaleInE1ELSQ_1EEEEEENS4_6LayoutINS5_IJNSA_ILi2EEESB_SB_EEENS5_IJSB_NSA_ILi0EEESW_EEEEENS5_IJNS4_10UnderscoreESZ_SZ_EEEEENS4_13SM90_TMA_LOADENS4_14ComposedLayoutINS4_7SwizzleILi2ELi4ELi3EEENS4_18smem_ptr_flag_bitsILi8EEENST_INS5_IJNSA_ILi8EEESG_EEENS5_IJSG_SB_EEEEEEEvNS4_8identityES12_S1C_vS1D_EENS_8epilogue10collective6detail29Sm90TmaWarpSpecializedAdapterINS1G_15DefaultEpilogueISI_SJ_SJ_NS1F_6thread17LinearCombinationISI_Li1EffLNS1K_9ScaleType4KindE0ELNS_15FloatRoundStyleE2ESI_EENS1_15EpilogueDefaultEEEEEvvEEEEvNT_6ParamsE:
        .type           _ZN7cutlass13device_kernelINS_4gemm6kernel13GemmUniversalIN4cute5tupleIJiiiiEEENS1_10collective13CollectiveMmaINS1_37MainloopSm90TmaGmmaWarpSpecializedFP8ILi14ENS5_IJNS4_1CILi1EEESB_SB_EEENS1_35KernelTmaWarpSpecializedCooperativeEEENS5_IJNSA_ILi128EEESF_NSA_ILi64EEEEEENS_12float_e4m3_tENS5_IJlSB_lEEENS_12float_e5m2_tESJ_NS4_8TiledMMAINS4_8MMA_AtomIJNS4_4SM904GMMA31MMA_64x128x32_F32E4M3E5M2_SS_TNILNSO_7ScaleInE1ELSQ_1EEEEEENS4_6LayoutINS5_IJNSA_ILi2EEESB_SB_EEENS5_IJSB_NSA_ILi0EEESW_EEEEENS5_IJNS4_10UnderscoreESZ_SZ_EEEEENS4_13SM90_TMA_LOADENS4_14ComposedLayoutINS4_7SwizzleILi2ELi4ELi3EEENS4_18smem_ptr_flag_bitsILi8EEENST_INS5_IJNSA_ILi8EEESG_EEENS5_IJSG_SB_EEEEEEEvNS4_8identityES12_S1C_vS1D_EENS_8epilogue10collective6detail29Sm90TmaWarpSpecializedAdapterINS1G_15DefaultEpilogueISI_SJ_SJ_NS1F_6thread17LinearCombinationISI_Li1EffLNS1K_9ScaleType4KindE0ELNS_15FloatRoundStyleE2ESI_EENS1_15EpilogueDefaultEEEEEvvEEEEvNT_6ParamsE,@function
        .size           _ZN7cutlass13device_kernelINS_4gemm6kernel13GemmUniversalIN4cute5tupleIJiiiiEEENS1_10collective13CollectiveMmaINS1_37MainloopSm90TmaGmmaWarpSpecializedFP8ILi14ENS5_IJNS4_1CILi1EEESB_SB_EEENS1_35KernelTmaWarpSpecializedCooperativeEEENS5_IJNSA_ILi128EEESF_NSA_ILi64EEEEEENS_12float_e4m3_tENS5_IJlSB_lEEENS_12float_e5m2_tESJ_NS4_8TiledMMAINS4_8MMA_AtomIJNS4_4SM904GMMA31MMA_64x128x32_F32E4M3E5M2_SS_TNILNSO_7ScaleInE1ELSQ_1EEEEEENS4_6LayoutINS5_IJNSA_ILi2EEESB_SB_EEENS5_IJSB_NSA_ILi0EEESW_EEEEENS5_IJNS4_10UnderscoreESZ_SZ_EEEEENS4_13SM90_TMA_LOADENS4_14ComposedLayoutINS4_7SwizzleILi2ELi4ELi3EEENS4_18smem_ptr_flag_bitsILi8EEENST_INS5_IJNSA_ILi8EEESG_EEENS5_IJSG_SB_EEEEEEEvNS4_8identityES12_S1C_vS1D_EENS_8epilogue10collective6detail29Sm90TmaWarpSpecializedAdapterINS1G_15DefaultEpilogueISI_SJ_SJ_NS1F_6thread17LinearCombinationISI_Li1EffLNS1K_9ScaleType4KindE0ELNS_15FloatRoundStyleE2ESI_EENS1_15EpilogueDefaultEEEEEvvEEEEvNT_6ParamsE,(.L_x_222 - _ZN7cutlass13device_kernelINS_4gemm6kernel13GemmUniversalIN4cute5tupleIJiiiiEEENS1_10collective13CollectiveMmaINS1_37MainloopSm90TmaGmmaWarpSpecializedFP8ILi14ENS5_IJNS4_1CILi1EEESB_SB_EEENS1_35KernelTmaWarpSpecializedCooperativeEEENS5_IJNSA_ILi128EEESF_NSA_ILi64EEEEEENS_12float_e4m3_tENS5_IJlSB_lEEENS_12float_e5m2_tESJ_NS4_8TiledMMAINS4_8MMA_AtomIJNS4_4SM904GMMA31MMA_64x128x32_F32E4M3E5M2_SS_TNILNSO_7ScaleInE1ELSQ_1EEEEEENS4_6LayoutINS5_IJNSA_ILi2EEESB_SB_EEENS5_IJSB_NSA_ILi0EEESW_EEEEENS5_IJNS4_10UnderscoreESZ_SZ_EEEEENS4_13SM90_TMA_LOADENS4_14ComposedLayoutINS4_7SwizzleILi2ELi4ELi3EEENS4_18smem_ptr_flag_bitsILi8EEENST_INS5_IJNSA_ILi8EEESG_EEENS5_IJSG_SB_EEEEEEEvNS4_8identityES12_S1C_vS1D_EENS_8epilogue10collective6detail29Sm90TmaWarpSpecializedAdapterINS1G_15DefaultEpilogueISI_SJ_SJ_NS1F_6thread17LinearCombinationISI_Li1EffLNS1K_9ScaleType4KindE0ELNS_15FloatRoundStyleE2ESI_EENS1_15EpilogueDefaultEEEEEvvEEEEvNT_6ParamsE)
        .other          _ZN7cutlass13device_kernelINS_4gemm6kernel13GemmUniversalIN4cute5tupleIJiiiiEEENS1_10collective13CollectiveMmaINS1_37MainloopSm90TmaGmmaWarpSpecializedFP8ILi14ENS5_IJNS4_1CILi1EEESB_SB_EEENS1_35KernelTmaWarpSpecializedCooperativeEEENS5_IJNSA_ILi128EEESF_NSA_ILi64EEEEEENS_12float_e4m3_tENS5_IJlSB_lEEENS_12float_e5m2_tESJ_NS4_8TiledMMAINS4_8MMA_AtomIJNS4_4SM904GMMA31MMA_64x128x32_F32E4M3E5M2_SS_TNILNSO_7ScaleInE1ELSQ_1EEEEEENS4_6LayoutINS5_IJNSA_ILi2EEESB_SB_EEENS5_IJSB_NSA_ILi0EEESW_EEEEENS5_IJNS4_10UnderscoreESZ_SZ_EEEEENS4_13SM90_TMA_LOADENS4_14ComposedLayoutINS4_7SwizzleILi2ELi4ELi3EEENS4_18smem_ptr_flag_bitsILi8EEENST_INS5_IJNSA_ILi8EEESG_EEENS5_IJSG_SB_EEEEEEEvNS4_8identityES12_S1C_vS1D_EENS_8epilogue10collective6detail29Sm90TmaWarpSpecializedAdapterINS1G_15DefaultEpilogueISI_SJ_SJ_NS1F_6thread17LinearCombinationISI_Li1EffLNS1K_9ScaleType4KindE0ELNS_15FloatRoundStyleE2ESI_EENS1_15EpilogueDefaultEEEEEvvEEEEvNT_6ParamsE,@"STO_CUDA_ENTRY STV_DEFAULT"
_ZN7cutlass13device_kernelINS_4gemm6kernel13GemmUniversalIN4cute5tupleIJiiiiEEENS1_10collective13CollectiveMmaINS1_37MainloopSm90TmaGmmaWarpSpecializedFP8ILi14ENS5_IJNS4_1CILi1EEESB_SB_EEENS1_35KernelTmaWarpSpecializedCooperativeEEENS5_IJNSA_ILi128EEESF_NSA_ILi64EEEEEENS_12float_e4m3_tENS5_IJlSB_lEEENS_12float_e5m2_tESJ_NS4_8TiledMMAINS4_8MMA_AtomIJNS4_4SM904GMMA31MMA_64x128x32_F32E4M3E5M2_SS_TNILNSO_7ScaleInE1ELSQ_1EEEEEENS4_6LayoutINS5_IJNSA_ILi2EEESB_SB_EEENS5_IJSB_NSA_ILi0EEESW_EEEEENS5_IJNS4_10UnderscoreESZ_SZ_EEEEENS4_13SM90_TMA_LOADENS4_14ComposedLayoutINS4_7SwizzleILi2ELi4ELi3EEENS4_18smem_ptr_flag_bitsILi8EEENST_INS5_IJNSA_ILi8EEESG_EEENS5_IJSG_SB_EEEEEEEvNS4_8identityES12_S1C_vS1D_EENS_8epilogue10collective6detail29Sm90TmaWarpSpecializedAdapterINS1G_15DefaultEpilogueISI_SJ_SJ_NS1F_6thread17LinearCombinationISI_Li1EffLNS1K_9ScaleType4KindE0ELNS_15FloatRoundStyleE2ESI_EENS1_15EpilogueDefaultEEEEEvvEEEEvNT_6ParamsE:
[----:B------:R-:W-:Y:S01]  /*0000*/  LDC R1, c[0x0][0x28] ;  /* 0x00000a00ff017b82 */ /* 0x000fe20000000800 */
[----:B------:R-:W0:Y:S01]  /*0010*/  S2R R0, SR_TID.X ;  /* 0x0000000000007919 */ /* 0x000e220000002100 */
[----:B------:R-:W-:Y:S01]  /*0020*/  ELECT P0, URZ, PT ;  /* 0x00000000003f782f */ /* 0x000fe20003800000 */
[----:B------:R-:W-:Y:S01]  /*0030*/  BSSY B0, `(.L_x_0) ;  /* 0x000000f000007945 */ /* 0x000fe20003800000 */
[--C-:B0-----:R-:W-:Y:S02]  /*0040*/  SHF.R.U32.HI R2, RZ, 0x5, R0.reuse ;  /* 0x00000005ff027819 */ /* 0x101fe40000011600 */
[----:B------:R-:W-:-:S03]  /*0050*/  SHF.R.U32.HI R3, RZ, 0x7, R0 ;  /* 0x00000007ff037819 */ /* 0x000fc60000011600 */
[----:B------:R-:W0:Y:S04]  /*0060*/  SHFL.IDX PT, R5, R2, RZ, 0x1f ;  /* 0x00001fff02057589 */ /* 0x000e2800000e0000 */
[----:B------:R1:W2:Y:S01]  /*0070*/  SHFL.IDX PT, R6, R3, RZ, 0x1f ;  /* 0x00001fff03067589 */ /* 0x0002a200000e0000 */
[----:B0-----:R-:W-:-:S13]  /*0080*/  ISETP.NE.OR P0, PT, R5, RZ, !P0 ;  /* 0x000000ff0500720c */ /* 0x001fda0004705670 */
[----:B-12---:R-:W-:Y:S05]  /*0090*/  @P0 BRA `(.L_x_1) ;  /* 0x0000000000200947 */ /* 0x006fea0003800000 */
[----:B------:R-:W-:Y:S02]  /*00a0*/  ULDC.64 UR4, c[0x0][0x198] ;  /* 0x0000660000047ab9 */ /* 0x000fe40000000a00 */
[----:B------:R-:W-:Y:S02]  /*00b0*/  UIADD3 UR6, UP0, UR4, 0xf0, URZ ;  /* 0x000000f004067890 */ /* 0x000fe4000ff1e03f */
[----:B------:R-:W-:Y:S02]  /*00c0*/  UIADD3 UR4, UP1, UR4, 0x1f0, URZ ;  /* 0x000001f004047890 */ /* 0x000fe4000ff3e03f */
[----:B------:R-:W-:Y:S02]  /*00d0*/  UIADD3.X UR7, URZ, UR5, URZ, UP0, !UPT ;  /* 0x000000053f077290 */ /* 0x000fe400087fe43f */
[----:B------:R-:W-:-:S07]  /*00e0*/  UIADD3.X UR5, URZ, UR5, URZ, UP1, !UPT ;  /* 0x000000053f057290 */ /* 0x000fce0008ffe43f */
[----:B------:R0:W-:Y:S02]  /*00f0*/  UTMACCTL.PF [UR6] ;  /* 0x00000000060079b9 */ /* 0x0001e40008040000 */
[----:B------:R0:W-:Y:S02]  /*0100*/  UTMACCTL.PF [UR4] ;  /* 0x00000000040079b9 */ /* 0x0001e40008040000 */
[----:B0-----:R-:W-:Y:S01]  /*0110*/  NOP ;  /* 0x0000000000007918 */ /* 0x001fe20000000000 */
.L_x_1:
[----:B------:R-:W-:Y:S05]  /*0120*/  BSYNC B0 ;  /* 0x0000000000007941 */ /* 0x000fea0003800000 */
.L_x_0:
[----:B------:R-:W0:Y:S02]  /*0130*/  SHFL.IDX PT, R3, R2, RZ, 0x1f ;  /* 0x00001fff02037589 */ /* 0x000e2400000e0000 */
[----:B0-----:R-:W-:-:S13]  /*0140*/  ISETP.NE.AND P0, PT, R3, RZ, PT ;  /* 0x000000ff0300720c */ /* 0x001fda0003f05270 */
[----:B------:R-:W-:Y:S05]  /*0150*/  @P0 BRA `(.L_x_2) ;  /* 0x0000000000b40947 */ /* 0x000fea0003800000 */
[----:B------:R-:W-:Y:S01]  /*0160*/  ELECT P0, URZ, PT ;  /* 0x00000000003f782f */ /* 0x000fe20003800000 */
[----:B------:R-:W-:-:S12]  /*0170*/  BSSY B0, `(.L_x_2) ;  /* 0x000002b000007945 */ /* 0x000fd80003800000 */
[----:B------:R-:W-:Y:S05]  /*0180*/  @!P0 BRA `(.L_x_3) ;  /* 0x0000000000a48947 */ /* 0x000fea0003800000 */
[----:B------:R-:W0:Y:S01]  /*0190*/  S2UR UR8, SR_CgaCtaId ;  /* 0x00000000000879c3 */ /* 0x000e220000008800 */
[----:B------:R-:W-:Y:S01]  /*01a0*/  UMOV UR4, 0x400 ;  /* 0x0000040000047882 */ /* 0x000fe20000000000 */
[----:B------:R-:W-:Y:S01]  /*01b0*/  UMOV UR5, 0x1 ;  /* 0x0000000100057882 */ /* 0x000fe20000000000 */
[----:B------:R-:W-:Y:S02]  /*01c0*/  UMOV UR6, 0x100 ;  /* 0x0000010000067882 */ /* 0x000fe40000000000 */
[----:B------:R-:W-:-:S04]  /*01d0*/  UIADD3 UR6, -UR6, 0x100000, URZ ;  /* 0x0010000006067890 */ /* 0x000fc8000fffe13f */
[----:B------:R-:W-:Y:S02]  /*01e0*/  USHF.L.U32 UR7, UR6, 0xb, URZ ;  /* 0x0000000b06077899 */ /* 0x000fe4000800063f */
[----:B------:R-:W-:Y:S02]  /*01f0*/  USHF.L.U32 UR6, UR6, 0x1, URZ ;  /* 0x0000000106067899 */ /* 0x000fe4000800063f */
[----:B0-----:R-:W-:Y:S02]  /*0200*/  ULEA UR8, UR8, UR4, 0x18 ;  /* 0x0000000408087291 */ /* 0x001fe4000f8ec03f */
[----:B------:R-:W-:-:S04]  /*0210*/  UIADD3 UR4, -UR5, 0x100000, URZ ;  /* 0x0010000005047890 */ /* 0x000fc8000fffe13f */
[----:B------:R-:W-:Y:S02]  /*0220*/  USHF.L.U32 UR5, UR4, 0xb, URZ ;  /* 0x0000000b04057899 */ /* 0x000fe4000800063f */
[----:B------:R-:W-:Y:S01]  /*0230*/  USHF.L.U32 UR4, UR4, 0x1, URZ ;  /* 0x0000000104047899 */ /* 0x000fe2000800063f */
[----:B------:R-:W0:Y:S11]  /*0240*/  FENCE.VIEW.ASYNC.S ;  /* 0x00000000000073c6 */ /* 0x000e360000000000 */
[----:B0-----:R0:W1:Y:S01]  /*0250*/  SYNCS.EXCH.64 URZ, [UR8], UR4 ;  /* 0x00000004083f75b2 */ /* 0x0010620008000100 */
[----:B------:R0:W2:Y:S01]  /*0260*/  SYNCS.EXCH.64 URZ, [UR8+0x70], UR6 ;  /* 0x00007006083f75b2 */ /* 0x0000a20008000100 */
[----:B------:R0:W3:Y:S01]  /*0270*/  SYNCS.EXCH.64 URZ, [UR8+0x8], UR4 ;  /* 0x00000804083f75b2 */ /* 0x0000e20008000100 */
[----:B------:R0:W4:Y:S01]  /*0280*/  SYNCS.EXCH.64 URZ, [UR8+0x78], UR6 ;  /* 0x00007806083f75b2 */ /* 0x0001220008000100 */
[----:B------:R0:W0:Y:S01]  /*0290*/  SYNCS.EXCH.64 URZ, [UR8+0x10], UR4 ;  /* 0x00001004083f75b2 */ /* 0x0000220008000100 */
        /* <DEDUP_REMOVED lines=23> */
[----:B-1234-:R-:W-:Y:S01]  /*0410*/  NOP ;  /* 0x0000000000007918 */ /* 0x01efe20000000000 */
.L_x_3:
[----:B0-----:R-:W-:Y:S05]  /*0420*/  BSYNC B0 ;  /* 0x0000000000007941 */ /* 0x001fea0003800000 */
.L_x_2:
[----:B------:R-:W0:Y:S01]  /*0430*/  SHFL.IDX PT, R2, R2, RZ, 0x1f ;  /* 0x00001fff02027589 */ /* 0x000e2200000e0000 */
[----:B------:R-:W1:Y:S01]  /*0440*/  LDC R3, c[0x0][0x65c] ;  /* 0x00019700ff037b82 */ /* 0x000e620000000800 */
[----:B------:R-:W-:Y:S02]  /*0450*/  ELECT P0, URZ, PT ;  /* 0x00000000003f782f */ /* 0x000fe40003800000 */
[----:B------:R-:W-:Y:S01]  /*0460*/  SHF.R.S32.HI R4, RZ, 0x1f, R5 ;  /* 0x0000001fff047819 */ /* 0x000fe20000011405 */
[----:B------:R-:W2:Y:S01]  /*0470*/  S2R R10, SR_CTAID.Y ;  /* 0x00000000000a7919 */ /* 0x000ea20000002600 */
[----:B------:R-:W-:Y:S01]  /*0480*/  UMOV UR4, 0x20 ;  /* 0x0000002000047882 */ /* 0x000fe20000000000 */
[C---:B------:R-:W-:Y:S01]  /*0490*/  ISETP.NE.AND P3, PT, R6.reuse, RZ, PT ;  /* 0x000000ff0600720c */ /* 0x040fe20003f65270 */
[----:B------:R-:W-:Y:S01]  /*04a0*/  VIADD R11, R6, 0xffffffff ;  /* 0xffffffff060b7836 */ /* 0x000fe20000000000 */
[----:B------:R-:W3:Y:S01]  /*04b0*/  S2R R8, SR_CTAID.X ;  /* 0x0000000000087919 */ /* 0x000ee20000002500 */
[----:B------:R-:W-:Y:S01]  /*04c0*/  LEA.HI R4, R4, R5, RZ, 0x2 ;  /* 0x0000000504047211 */ /* 0x000fe200078f10ff */
[----:B------:R-:W-:Y:S01]  /*04d0*/  NOP ;  /* 0x0000000000007918 */ /* 0x000fe20000000000 */
[----:B------:R-:W-:Y:S01]  /*04e0*/  NOP ;  /* 0x0000000000007918 */ /* 0x000fe20000000000 */
[----:B------:R-:W-:-:S02]  /*04f0*/  ISETP.GE.U32.AND P1, PT, R11, 0x2, PT ;  /* 0x000000020b00780c */ /* 0x000fc40003f26070 */
[----:B------:R-:W-:-:S05]  /*0500*/  LOP3.LUT R4, R4, 0xfffffffc, RZ, 0xc0, !PT ;  /* 0xfffffffc04047812 */ /* 0x000fca00078ec0ff */
[----:B------:R-:W-:Y:S01]  /*0510*/  IMAD.IADD R5, R5, 0x1, -R4 ;  /* 0x0000000105057824 */ /* 0x000fe200078e0a04 */
[----:B0-----:R-:W-:Y:S02]  /*0520*/  ISETP.NE.OR P0, PT, R2, RZ, !P0 ;  /* 0x000000ff0200720c */ /* 0x001fe40004705670 */
[----:B-1----:R-:W-:-:S11]  /*0530*/  ISETP.NE.AND P2, PT, R3, 0x1, PT ;  /* 0x000000010300780c */ /* 0x002fd60003f45270 */
[----:B------:R-:W-:Y:S01]  /*0540*/  VOTEU.ALL UP0, P0 ;  /* 0x00000000003f7886 */ /* 0x000fe20000000000 */
[----:B------:R-:W-:Y:S01]  /*0550*/  VOTEU.ALL UP1, P0 ;  /* 0x00000000003f7886 */ /* 0x000fe20000020000 */
[----:B------:R-:W3:Y:S01]  /*0560*/  @P2 LDC R9, c[0x0][0x10] ;  /* 0x00000400ff092b82 */ /* 0x000ee20000000800 */
[----:B--2---:R-:W-:Y:S02]  /*0570*/  @P2 IMAD.MOV.U32 R2, RZ, RZ, R10 ;  /* 0x000000ffff022224 */ /* 0x004fe400078e000a */
[----:B------:R-:W-:Y:S01]  /*0580*/  @!UP0 UMOV UR6, 0x400 ;  /* 0x0000040000068882 */ /* 0x000fe20000000000 */
[----:B------:R-:W-:-:S04]  /*0590*/  @!UP0 UIADD3 UR4, -UR4, 0x100000, URZ ;  /* 0x0010000004048890 */ /* 0x000fc8000fffe13f */
[----:B------:R-:W-:Y:S02]  /*05a0*/  @!UP0 USHF.L.U32 UR5, UR4, 0xb, URZ ;  /* 0x0000000b04058899 */ /* 0x000fe4000800063f */
[----:B------:R-:W-:Y:S01]  /*05b0*/  @!UP0 USHF.L.U32 UR4, UR4, 0x1, URZ ;  /* 0x0000000104048899 */ /* 0x000fe2000800063f */
[----:B------:R-:W-:Y:S02]  /*05c0*/  @P2 IMAD.MOV.U32 R3, RZ, RZ, RZ ;  /* 0x000000ffff032224 */ /* 0x000fe400078e00ff */
[----:B------:R-:W-:Y:S01]  /*05d0*/  @P2 IMAD.MOV.U32 R13, RZ, RZ, RZ ;  /* 0x000000ffff0d2224 */ /* 0x000fe200078e00ff */
[----:B------:R-:W0:Y:S08]  /*05e0*/  @!UP0 S2UR UR7, SR_CgaCtaId ;  /* 0x00000000000789c3 */ /* 0x000e300000008800 */
[----:B------:R-:W1:Y:S01]  /*05f0*/  @!P2 LDC R7, c[0x0][0xc] ;  /* 0x00000300ff07ab82 */ /* 0x000e620000000800 */
[----:B---3--:R-:W-:-:S04]  /*0600*/  @P2 IMAD.WIDE.U32 R2, R8, R9, R2 ;  /* 0x0000000908022225 */ /* 0x008fc800078e0002 */
[----:B------:R-:W-:Y:S02]  /*0610*/  IMAD.MOV.U32 R9, RZ, RZ, RZ ;  /* 0x000000ffff097224 */ /* 0x000fe400078e00ff */
[----:B------:R-:W-:Y:S01]  /*0620*/  @P2 IMAD.IADD R3, R3, 0x1, R13 ;  /* 0x0000000103032824 */ /* 0x000fe200078e020d */
[----:B0-----:R-:W-:Y:S01]  /*0630*/  @!UP0 ULEA UR6, UR7, UR6, 0x18 ;  /* 0x0000000607068291 */ /* 0x001fe2000f8ec03f */
[----:B------:R-:W-:Y:S01]  /*0640*/  VOTEU.ALL UP0, P0 ;  /* 0x00000000003f7886 */ /* 0x000fe20000000000 */
[----:B------:R-:W-:-:S04]  /*0650*/  ISETP.NE.AND P0, PT, R5, 0x3, PT ;  /* 0x000000030500780c */ /* 0x000fc80003f05270 */
[----:B------:R-:W-:-:S04]  /*0660*/  ISETP.EQ.OR P0, PT, R5, RZ, !P0 ;  /* 0x000000ff0500720c */ /* 0x000fc80004702670 */
[----:B------:R-:W-:Y:S01]  /*0670*/  ISETP.EQ.AND P0, PT, R6, RZ, P0 ;  /* 0x000000ff0600720c */ /* 0x000fe20000702270 */
[----:B------:R-:W0:Y:S02]  /*0680*/  FENCE.VIEW.ASYNC.S ;  /* 0x00000000000073c6 */ /* 0x000e240000000000 */
[----:B0-----:R0:W2:Y:S01]  /*0690*/  @!UP0 SYNCS.EXCH.64 URZ, [UR6+0xf0], UR4 ;  /* 0x0000f004063f85b2 */ /* 0x0010a20008000100 */
[----:B-1----:R-:W-:Y:S01]  /*06a0*/  @!P2 IMAD.WIDE.U32 R6, R7, R10, R8 ;  /* 0x0000000a0706a225 */ /* 0x002fe200078e0008 */
[----:B------:R-:W-:-:S03]  /*06b0*/  SEL R4, RZ, 0x1, !P0 ;  /* 0x00000001ff047807 */ /* 0x000fc60004000000 */
[----:B------:R-:W-:Y:S02]  /*06c0*/  @!P2 IMAD.MOV.U32 R2, RZ, RZ, R6 ;  /* 0x000000ffff02a224 */ /* 0x000fe400078e0006 */
[----:B------:R-:W-:Y:S01]  /*06d0*/  @!P2 IMAD.MOV.U32 R3, RZ, RZ, R7 ;  /* 0x000000ffff03a224 */ /* 0x000fe200078e0007 */
[----:B------:R-:W-:Y:S01]  /*06e0*/  SEL R4, R4, 0x2, P1 ;  /* 0x0000000204047807 */ /* 0x000fe20000800000 */
[----:B------:R0:W2:Y:S01]  /*06f0*/  @!UP1 SYNCS.EXCH.64 URZ, [UR6+0xf8], UR4 ;  /* 0x0000f804063f95b2 */ /* 0x0000a20008000100 */
[----:B------:R-:W-:Y:S01]  /*0700*/  NOP ;  /* 0x0000000000007918 */ /* 0x000fe20000000000 */
[----:B--2---:R-:W-:Y:S06]  /*0710*/  BAR.SYNC.DEFER_BLOCKING 0x0 ;  /* 0x0000000000007b1d */ /* 0x004fec0000010000 */
[----:B------:R-:W-:Y:S05]  /*0720*/  @!P3 BRA `(.L_x_4) ;  /* 0x000000740064b947 */ /* 0x000fea0003800000 */
[----:B------:R-:W-:-:S13]  /*0730*/  ISETP.GT.U32.AND P0, PT, R11, 0x1, PT ;  /* 0x000000010b00780c */ /* 0x000fda0003f04070 */
[----:B0-----:R-:W-:Y:S05]  /*0740*/  @P0 EXIT ;  /* 0x000000000000094d */ /* 0x001fea0003800000 */
[----:B------:R-:W-:Y:S01]  /*0750*/  ULDC.64 UR4, c[0x0][0x650] ;  /* 0x0001940000047ab9 */ /* 0x000fe20000000a00 */
[----:B------:R-:W-:Y:S01]  /*0760*/  PRMT R12, RZ, 0x7610, R12 ;  /* 0x00007610ff0c7816 */ /* 0x000fe2000000000c */
[----:B------:R-:W-:Y:S01]  /*0770*/  IMAD.MOV.U32 R6, RZ, RZ, -0x1 ;  /* 0xffffffffff067424 */ /* 0x000fe200078e00ff */
[----:B------:R-:W-:Y:S01]  /*0780*/  ISETP.GE.U32.AND P0, PT, R2, UR4, PT ;  /* 0x0000000402007c0c */ /* 0x000fe2000bf06070 */
[----:B------:R-:W-:Y:S02]  /*0790*/  IMAD.MOV.U32 R7, RZ, RZ, -0x1 ;  /* 0xffffffffff077424 */ /* 0x000fe400078e00ff */
[----:B------:R-:W-:Y:S01]  /*07a0*/  IMAD.MOV.U32 R5, RZ, RZ, -0x1 ;  /* 0xffffffffff057424 */ /* 0x000fe200078e00ff */
[----:B------:R-:W-:-:S13]  /*07b0*/  ISETP.GE.U32.AND.EX P0, PT, R3, UR5, PT, P0 ;  /* 0x0000000503007c0c */ /* 0x000fda000bf06100 */
[----:B------:R-:W-:Y:S05]  /*07c0*/  @P0 BRA `(.L_x_5) ;  /* 0x00000004005c0947 */ /* 0x000fea0003800000 */
[----:B------:R-:W0:Y:S01]  /*07d0*/  LDC.64 R16, c[0x0][0x628] ;  /* 0x00018a00ff107b82 */ /* 0x000e220000000a00 */
[----:B------:R-:W-:Y:S02]  /*07e0*/  IMAD.MOV.U32 R6, RZ, RZ, R2 ;  /* 0x000000ffff067224 */ /* 0x000fe400078e0002 */
[----:B------:R-:W-:-:S05]  /*07f0*/  IMAD.MOV.U32 R7, RZ, RZ, R3 ;  /* 0x000000ffff077224 */ /* 0x000fca00078e0003 */
[----:B------:R-:W1:Y:S08]  /*0800*/  LDC R18, c[0x0][0x630] ;  /* 0x00018c00ff127b82 */ /* 0x000e700000000800 */
[----:B------:R-:W2:Y:S01]  /*0810*/  LDC.64 R20, c[0x0][0x620] ;  /* 0x00018800ff147b82 */ /* 0x000ea20000000a00 */
[----:B0-----:R-:W-:-:S04]  /*0820*/  ISETP.NE.U32.AND P0, PT, R16, RZ, PT ;  /* 0x000000ff1000720c */ /* 0x001fc80003f05070 */
[----:B------:R-:W-:-:S13]  /*0830*/  ISETP.NE.AND.EX P0, PT, R17, RZ, PT, P0 ;  /* 0x000000ff1100720c */ /* 0x000fda0003f05300 */
[----:B-12---:R-:W-:Y:S05]  /*0840*/  @!P0 BRA `(.L_x_6) ;  /* 0x0000000000288947 */ /* 0x006fea0003800000 */
[----:B------:R-:W0:Y:S02]  /*0850*/  LDC R5, c[0x0][0x634] ;  /* 0x00018d00ff057b82 */ /* 0x000e240000000800 */
[----:B0-----:R-:W-:-:S05]  /*0860*/  IADD3 R5, P0, R2, R5, RZ ;  /* 0x0000000502057210 */ /* 0x001fca0007f1e0ff */
[----:B------:R-:W-:-:S04]  /*0870*/  IMAD.X R11, RZ, RZ, R3, P0 ;  /* 0x000000ffff0b7224 */ /* 0x000fc800000e0603 */
[----:B------:R-:W-:-:S04]  /*0880*/  IMAD.WIDE.U32 R6, R11, R16, RZ ;  /* 0x000000100b067225 */ /* 0x000fc800078e00ff */
[----:B------:R-:W-:-:S04]  /*0890*/  IMAD.WIDE.U32 R12, P0, R5, R17, R6 ;  /* 0x00000011050c7225 */ /* 0x000fc80007800006 */
[----:B------:R-:W-:-:S04]  /*08a0*/  IMAD.WIDE.U32 R6, R5, R16, RZ ;  /* 0x0000001005067225 */ /* 0x000fc800078e00ff */
[----:B------:R-:W-:Y:S01]  /*08b0*/  IMAD.X R15, RZ, RZ, RZ, P0 ;  /* 0x000000ffff0f7224 */ /* 0x000fe200000e06ff */
[----:B------:R-:W-:Y:S01]  /*08c0*/  IADD3 RZ, P0, R7, R12, RZ ;  /* 0x0000000c07ff7210 */ /* 0x000fe20007f1e0ff */
[----:B------:R-:W-:-:S04]  /*08d0*/  IMAD.MOV.U32 R14, RZ, RZ, R13 ;  /* 0x000000ffff0e7224 */ /* 0x000fc800078e000d */
[----:B------:R-:W-:-:S08]  /*08e0*/  IMAD.WIDE.U32.X R6, R11, R17, R14, P0 ;  /* 0x000000110b067225 */ /* 0x000fd000000e040e */
.L_x_6:
[--C-:B------:R-:W-:Y:S01]  /*08f0*/  SHF.R.U64 R26, R6, R18, R7.reuse ;  /* 0x00000012061a7219 */ /* 0x100fe20000001207 */
[----:B------:R-:W0:Y:S01]  /*0900*/  LDC.64 R22, c[0x0][0x640] ;  /* 0x00019000ff167b82 */ /* 0x000e220000000a00 */
[----:B------:R-:W-:Y:S01]  /*0910*/  I2FP.F32.U32 R5, R8 ;  /* 0x0000000800057245 */ /* 0x000fe20000201000 */
[----:B------:R-:W-:Y:S01]  /*0920*/  ULDC UR4, c[0x0][0x150] ;  /* 0x0000540000047ab9 */ /* 0x000fe20000000800 */
[----:B------:R-:W-:Y:S02]  /*0930*/  SHF.R.U32.HI R6, RZ, R18, R7 ;  /* 0x00000012ff067219 */ /* 0x000fe40000011607 */
[----:B------:R-:W-:Y:S01]  /*0940*/  IADD3 R11, P0, RZ, -R26, RZ ;  /* 0x8000001aff0b7210 */ /* 0x000fe20007f1e0ff */
[----:B------:R-:W-:Y:S01]  /*0950*/  FMUL R5, R5, UR4 ;  /* 0x0000000405057c20 */ /* 0x000fe20008400000 */
[----:B------:R-:W-:Y:S01]  /*0960*/  ULDC UR4, c[0x0][0x154] ;  /* 0x0000550000047ab9 */ /* 0x000fe20000000800 */
[----:B------:R-:W1:Y:S02]  /*0970*/  LDC R14, c[0x0][0x618] ;  /* 0x00018600ff0e7b82 */ /* 0x000e640000000800 */
[----:B------:R-:W-:-:S02]  /*0980*/  IMAD.X R13, RZ, RZ, ~R6, P0 ;  /* 0x000000ffff0d7224 */ /* 0x000fc400000e0e06 */
[----:B------:R-:W2:Y:S01]  /*0990*/  F2I.U32.TRUNC.NTZ R5, R5 ;  /* 0x0000000500057305 */ /* 0x000ea2000020f000 */
[----:B------:R-:W-:-:S03]  /*09a0*/  IMAD.WIDE.U32 R6, R11, R20, R2 ;  /* 0x000000140b067225 */ /* 0x000fc600078e0002 */
[----:B------:R-:W3:Y:S01]  /*09b0*/  LDC R9, c[0x0][0x144] ;  /* 0x00005100ff097b82 */ /* 0x000ee20000000800 */
[----:B------:R-:W-:-:S04]  /*09c0*/  IMAD R12, R13, R20, RZ ;  /* 0x000000140d0c7224 */ /* 0x000fc800078e02ff */
[----:B------:R-:W-:Y:S02]  /*09d0*/  IMAD R11, R11, R21, R12 ;  /* 0x000000150b0b7224 */ /* 0x000fe400078e020c */
[----:B------:R-:W-:Y:S01]  /*09e0*/  IMAD.MOV.U32 R12, RZ, RZ, 0x1 ;  /* 0x00000001ff0c7424 */ /* 0x000fe200078e00ff */
[----:B------:R-:W4:Y:S01]  /*09f0*/  LDC R18, c[0x0][0x608] ;  /* 0x00018200ff127b82 */ /* 0x000f220000000800 */
[----:B------:R-:W-:Y:S01]  /*0a00*/  IMAD.IADD R11, R7, 0x1, R11 ;  /* 0x00000001070b7824 */ /* 0x000fe200078e020b */
[----:B0-----:R-:W-:Y:S01]  /*0a10*/  ISETP.NE.U32.AND P0, PT, R22, RZ, PT ;  /* 0x000000ff1600720c */ /* 0x001fe20003f05070 */
[----:B--2---:R-:W-:-:S03]  /*0a20*/  IMAD.MOV R7, RZ, RZ, -R5 ;  /* 0x000000ffff077224 */ /* 0x004fc600078e0a05 */
[----:B------:R-:W-:Y:S02]  /*0a30*/  ISETP.NE.AND.EX P0, PT, R23, RZ, PT, P0 ;  /* 0x000000ff1700720c */ /* 0x000fe40003f05300 */
[----:B------:R-:W0:Y:S01]  /*0a40*/  LDC R13, c[0x0][0x658] ;  /* 0x00019600ff0d7b82 */ /* 0x000e220000000800 */
[--C-:B-1----:R-:W-:Y:S02]  /*0a50*/  SHF.R.U64 R16, R6, R14, R11.reuse ;  /* 0x0000000e06107219 */ /* 0x102fe4000000120b */
[----:B------:R-:W-:Y:S02]  /*0a60*/  I2FP.F32.U32 R6, R10 ;  /* 0x0000000a00067245 */ /* 0x000fe40000201000 */
[----:B------:R-:W-:-:S03]  /*0a70*/  SHF.R.U32.HI R11, RZ, R14, R11 ;  /* 0x0000000eff0b7219 */ /* 0x000fc6000001160b */
[----:B------:R-:W1:Y:S01]  /*0a80*/  LDC R17, c[0x0][0x148] ;  /* 0x00005200ff117b82 */ /* 0x000e620000000800 */
[----:B---3--:R-:W-:Y:S02]  /*0a90*/  IMAD R5, R9, R7, R8 ;  /* 0x0000000709057224 */ /* 0x008fe400078e0208 */
[----:B------:R-:W-:Y:S01]  /*0aa0*/  FMUL R7, R6, UR4 ;  /* 0x0000000406077c20 */ /* 0x000fe20008400000 */
[----:B------:R-:W-:-:S03]  /*0ab0*/  IMAD.MOV.U32 R6, RZ, RZ, -0x1 ;  /* 0xffffffffff067424 */ /* 0x000fc600078e00ff */
[----:B------:R2:W3:Y:S01]  /*0ac0*/  F2I.U32.TRUNC.NTZ R15, R7 ;  /* 0x00000007000f7305 */ /* 0x0004e2000020f000 */
[----:B------:R-:W1:Y:S01]  /*0ad0*/  LDC R21, c[0x0][0x600] ;  /* 0x00018000ff157b82 */ /* 0x000e620000000800 */
[-CC-:B----4-:R-:W-:Y:S02]  /*0ae0*/  SHF.R.U64 R27, R16, R18.reuse, R11.reuse ;  /* 0x00000012101b7219 */ /* 0x190fe4000000120b */
[----:B------:R-:W-:-:S05]  /*0af0*/  SHF.R.U32.HI R8, RZ, R18, R11 ;  /* 0x00000012ff087219 */ /* 0x000fca000001160b */
[----:B------:R-:W4:Y:S01]  /*0b00*/  LDC R20, c[0x0][0x648] ;  /* 0x00019200ff147b82 */ /* 0x000f220000000800 */
[-CC-:B0-----:R-:W-:Y:S02]  /*0b10*/  SHF.R.U64 R18, R27, R13.reuse, R8.reuse ;  /* 0x0000000d1b127219 */ /* 0x181fe40000001208 */
[-C--:B------:R-:W-:Y:S02]  /*0b20*/  SHF.L.U32 R6, R6, R13.reuse, RZ ;  /* 0x0000000d06067219 */ /* 0x080fe400000006ff */
[-C--:B------:R-:W-:Y:S02]  /*0b30*/  SHF.R.U32.HI R8, RZ, R13.reuse, R8 ;  /* 0x0000000dff087219 */ /* 0x080fe40000011608 */
[----:B------:R-:W-:Y:S01]  /*0b40*/  LOP3.LUT R14, RZ, R6, RZ, 0x33, !PT ;  /* 0x00000006ff0e7212 */ /* 0x000fe200078e33ff */
[----:B------:R-:W0:Y:S01]  /*0b50*/  LDC R25, c[0x0][0x638] ;  /* 0x00018e00ff197b82 */ /* 0x000e220000000800 */
[----:B------:R-:W-:Y:S01]  /*0b60*/  SHF.L.U32 R11, R12, R13, RZ ;  /* 0x0000000d0c0b7219 */ /* 0x000fe200000006ff */
[----:B------:R-:W-:-:S02]  /*0b70*/  IMAD.MOV.U32 R6, RZ, RZ, R18 ;  /* 0x000000ffff067224 */ /* 0x000fc400078e0012 */
[----:B--2---:R-:W-:-:S04]  /*0b80*/  IMAD.MOV.U32 R7, RZ, RZ, R8 ;  /* 0x000000ffff077224 */ /* 0x004fc800078e0008 */
[----:B------:R-:W2:Y:S01]  /*0b90*/  LDC R24, c[0x0][0x610] ;  /* 0x00018400ff187b82 */ /* 0x000ea20000000800 */
[----:B---3--:R-:W-:Y:S05]  /*0ba0*/  @!P0 BRA `(.L_x_7) ;  /* 0x0000000000288947 */ /* 0x008fea0003800000 */
[----:B------:R-:W3:Y:S02]  /*0bb0*/  LDC R13, c[0x0][0x64c] ;  /* 0x00019300ff0d7b82 */ /* 0x000ee40000000800 */
[----:B---3--:R-:W-:-:S05]  /*0bc0*/  IADD3 R13, P0, R18, R13, RZ ;  /* 0x0000000d120d7210 */ /* 0x008fca0007f1e0ff */
        /* <DEDUP_REMOVED lines=8> */
.L_x_7:
[----:B----4-:R-:W-:Y:S01]  /*0c50*/  SHF.R.U64 R6, R6, R20, R7 ;  /* 0x0000001406067219 */ /* 0x010fe20000001207 */
[----:B-1----:R-:W-:Y:S01]  /*0c60*/  VIADD R7, R21, 0xffffffff ;  /* 0xffffffff15077836 */ /* 0x002fe20000000000 */
[----:B------:R-:W-:Y:S01]  /*0c70*/  LOP3.LUT R14, R27, R14, RZ, 0xc0, !PT ;  /* 0x0000000e1b0e7212 */ /* 0x000fe200078ec0ff */
[----:B------:R-:W-:Y:S02]  /*0c80*/  IMAD.MOV R15, RZ, RZ, -R15 ;  /* 0x000000ffff0f7224 */ /* 0x000fe400078e0a0f */
[----:B------:R-:W-:Y:S01]  /*0c90*/  IMAD.MOV R8, RZ, RZ, -R6 ;  /* 0x000000ffff087224 */ /* 0x000fe200078e0a06 */
[----:B------:R-:W-:Y:S01]  /*0ca0*/  LOP3.LUT R7, R16, R7, RZ, 0xc0, !PT ;  /* 0x0000000710077212 */ /* 0x000fe200078ec0ff */
[----:B------:R-:W-:Y:S02]  /*0cb0*/  IMAD R14, R11, R6, R14 ;  /* 0x000000060b0e7224 */ /* 0x000fe400078e020e */
[----:B------:R-:W-:Y:S02]  /*0cc0*/  @P2 IMAD R5, R17, R15, R10 ;  /* 0x0000000f11052224 */ /* 0x000fe400078e020a */
[----:B0-----:R-:W-:-:S02]  /*0cd0*/  IMAD R6, R8, R25, R18 ;  /* 0x0000001908067224 */ /* 0x001fc400078e0212 */
[----:B--2---:R-:W-:Y:S02]  /*0ce0*/  IMAD R5, R14, R24, R5 ;  /* 0x000000180e057224 */ /* 0x004fe400078e0205 */
[----:B------:R-:W-:Y:S02]  /*0cf0*/  IMAD R6, R6, R21, R7 ;  /* 0x0000001506067224 */ /* 0x000fe400078e0207 */
[----:B------:R-:W-:-:S03]  /*0d00*/  IMAD.MOV.U32 R12, RZ, RZ, 0x1 ;  /* 0x00000001ff0c7424 */ /* 0x000fc600078e00ff */
[----:B------:R-:W-:Y:S02]  /*0d10*/  SEL R7, R6, R5, !P2 ;  /* 0x0000000506077207 */ /* 0x000fe40005000000 */
[----:B------:R-:W-:Y:S01]  /*0d20*/  SEL R6, R5, R6, !P2 ;  /* 0x0000000605067207 */ /* 0x000fe20005000000 */
[----:B------:R-:W-:-:S07]  /*0d30*/  IMAD.MOV.U32 R5, RZ, RZ, R26 ;  /* 0x000000ffff057224 */ /* 0x000fce00078e001a */
.L_x_5:
[----:B------:R-:W-:-:S08]  /*0d40*/  NOP ;  /* 0x0000000000007918 */ /* 0x000fd00000000000 */
[----:B------:R-:W0:Y:S02]  /*0d50*/  USETMAXREG.TRY_ALLOC.CTAPOOL UP0, 0xe8 ;  /* 0x000000e8000079c8 */ /* 0x000e240008000600 */
[----:B0-----:R-:W-:-:S13]  /*0d60*/  PLOP3.LUT P0, PT, PT, PT, UP0, 0x80, 0x0 ;  /* 0x000000000000781c */ /* 0x001fda0003f0f008 */
[----:B------:R-:W-:Y:S05]  /*0d70*/  @!P0 BRA `(.L_x_5) ;  /* 0xfffffffc00f08947 */ /* 0x000fea000383ffff */
[----:B------:R-:W-:Y:S01]  /*0d80*/  ULDC.64 UR4, c[0x0][0x598] ;  /* 0x0001660000047ab9 */ /* 0x000fe20000000a00 */
[----:B------:R-:W-:Y:S01]  /*0d90*/  ULDC.64 UR16, c[0x0][0x208] ;  /* 0x0000820000107ab9 */ /* 0x000fe20000000a00 */
[----:B------:R-:W-:-:S04]  /*0da0*/  ISETP.NE.U32.AND P0, PT, RZ, UR4, PT ;  /* 0x00000004ff007c0c */ /* 0x000fc8000bf05070 */
[----:B------:R-:W-:-:S13]  /*0db0*/  ISETP.NE.AND.EX P0, PT, RZ, UR5, PT, P0 ;  /* 0x00000005ff007c0c */ /* 0x000fda000bf05300 */
[----:B------:R-:W-:Y:S05]  /*0dc0*/  @!P0 BRA `(.L_x_8) ;  /* 0x00000000001c8947 */ /* 0x000fea0003800000 */
[----:B------:R-:W0:Y:S02]  /*0dd0*/  LDC.64 R8, c[0x0][0x598] ;  /* 0x00016600ff087b82 */ /* 0x000e240000000a00 */
[----:B0-----:R-:W2:Y:S02]  /*0de0*/  LDG.E.64 R8, desc[UR16][R8.64] ;  /* 0x0000001008087981 */ /* 0x001ea4000c1e1b00 */
[----:B--2---:R-:W-:-:S04]  /*0df0*/  ISETP.NE.U32.AND P0, PT, R8, RZ, PT ;  /* 0x000000ff0800720c */ /* 0x004fc80003f05070 */
[----:B------:R-:W-:-:S13]  /*0e00*/  ISETP.NE.AND.EX P0, PT, R9, RZ, PT, P0 ;  /* 0x000000ff0900720c */ /* 0x000fda0003f05300 */
[----:B------:R-:W-:Y:S05]  /*0e10*/  @!P0 BRA `(.L_x_8) ;  /* 0x0000000000088947 */ /* 0x000fea0003800000 */
[----:B------:R0:W5:Y:S01]  /*0e20*/  LD.E R8, desc[UR16][R8.64] ;  /* 0x0000001008087980 */ /* 0x000162000c101900 */
[----:B------:R-:W-:Y:S05]  /*0e30*/  BRA `(.L_x_9) ;  /* 0x0000000000207947 */ /* 0x000fea0003800000 */
.L_x_8:
[----:B------:R-:W-:Y:S02]  /*0e40*/  ULDC.64 UR4, c[0x0][0x588] ;  /* 0x0001620000047ab9 */ /* 0x000fe40000000a00 */
[----:B------:R-:W-:-:S04]  /*0e50*/  ISETP.NE.U32.AND P0, PT, RZ, UR4, PT ;  /* 0x00000004ff007c0c */ /* 0x000fc8000bf05070 */
[----:B------:R-:W-:-:S13]  /*0e60*/  ISETP.NE.AND.EX P0, PT, RZ, UR5, PT, P0 ;  /* 0x00000005ff007c0c */ /* 0x000fda000bf05300 */
[----:B------:R-:W-:Y:S05]  /*0e70*/  @!P0 BRA `(.L_x_10) ;  /* 0x00000000000c8947 */ /* 0x000fea0003800000 */
[----:B------:R-:W0:Y:S02]  /*0e80*/  LDC.64 R8, c[0x0][0x588] ;  /* 0x00016200ff087b82 */ /* 0x000e240000000a00 */
[----:B0-----:R1:W5:Y:S01]  /*0e90*/  LDG.E R8, desc[UR16][R8.64] ;  /* 0x0000001008087981 */ /* 0x001362000c1e1900 */
[----:B------:R-:W-:Y:S05]  /*0ea0*/  BRA `(.L_x_9) ;  /* 0x0000000000047947 */ /* 0x000fea0003800000 */
.L_x_10:
[----:B------:R-:W2:Y:S02]  /*0eb0*/  LDC R8, c[0x0][0x580] ;  /* 0x00016000ff087b82 */ /* 0x000ea40000000800 */
.L_x_9:
[----:B------:R-:W-:Y:S02]  /*0ec0*/  ULDC.64 UR4, c[0x0][0x5a0] ;  /* 0x0001680000047ab9 */ /* 0x000fe40000000a00 */
[----:B------:R-:W-:-:S04]  /*0ed0*/  ISETP.NE.U32.AND P0, PT, RZ, UR4, PT ;  /* 0x00000004ff007c0c */ /* 0x000fc8000bf05070 */
[----:B------:R-:W-:-:S13]  /*0ee0*/  ISETP.NE.AND.EX P0, PT, RZ, UR5, PT, P0 ;  /* 0x00000005ff007c0c */ /* 0x000fda000bf05300 */
[----:B------:R-:W-:Y:S05]  /*0ef0*/  @!P0 BRA `(.L_x_11) ;  /* 0x00000000001c8947 */ /* 0x000fea0003800000 */
[----:B------:R-:W3:Y:S02]  /*0f00*/  LDC.64 R10, c[0x0][0x5a0] ;  /* 0x00016800ff0a7b82 */ /* 0x000ee40000000a00 */
[----:B---3--:R-:W3:Y:S02]  /*0f10*/  LDG.E.64 R10, desc[UR16][R10.64] ;  /* 0x000000100a0a7981 */ /* 0x008ee4000c1e1b00 */
[----:B---3--:R-:W-:-:S04]  /*0f20*/  ISETP.NE.U32.AND P0, PT, R10, RZ, PT ;  /* 0x000000ff0a00720c */ /* 0x008fc80003f05070 */
[----:B------:R-:W-:-:S13]  /*0f30*/  ISETP.NE.AND.EX P0, PT, R11, RZ, PT, P0 ;  /* 0x000000ff0b00720c */ /* 0x000fda0003f05300 */
[----:B------:R-:W-:Y:S05]  /*0f40*/  @!P0 BRA `(.L_x_11) ;  /* 0x0000000000088947 */ /* 0x000fea0003800000 */
[----:B01----:R0:W5:Y:S01]  /*0f50*/  LD.E R9, desc[UR16][R10.64] ;  /* 0x000000100a097980 */ /* 0x003162000c101900 */
[----:B------:R-:W-:Y:S05]  /*0f60*/  BRA `(.L_x_12) ;  /* 0x0000000000207947 */ /* 0x000fea0003800000 */
.L_x_11:
[----:B------:R-:W-:Y:S02]  /*0f70*/  ULDC.64 UR4, c[0x0][0x590] ;  /* 0x0001640000047ab9 */ /* 0x000fe40000000a00 */
[----:B------:R-:W-:-:S04]  /*0f80*/  ISETP.NE.U32.AND P0, PT, RZ, UR4, PT ;  /* 0x00000004ff007c0c */ /* 0x000fc8000bf05070 */
[----:B------:R-:W-:-:S13]  /*0f90*/  ISETP.NE.AND.EX P0, PT, RZ, UR5, PT, P0 ;  /* 0x00000005ff007c0c */ /* 0x000fda000bf05300 */
[----:B------:R-:W-:Y:S05]  /*0fa0*/  @!P0 BRA `(.L_x_13) ;  /* 0x00000000000c8947 */ /* 0x000fea0003800000 */
[----:B------:R-:W0:Y:S02]  /*0fb0*/  LDC.64 R10, c[0x0][0x590] ;  /* 0x00016400ff0a7b82 */ /* 0x000e240000000a00 */
[----:B01----:R1:W5:Y:S01]  /*0fc0*/  LDG.E R9, desc[UR16][R10.64] ;  /* 0x000000100a097981 */ /* 0x003362000c1e1900 */
[----:B------:R-:W-:Y:S05]  /*0fd0*/  BRA `(.L_x_12) ;  /* 0x0000000000047947 */ /* 0x000fea0003800000 */
.L_x_13:
[----:B01----:R-:W3:Y:S02]  /*0fe0*/  LDC R9, c[0x0][0x584] ;  /* 0x00016100ff097b82 */ /* 0x003ee40000000800 */
.L_x_12:
[----:B------:R-:W-:-:S13]  /*0ff0*/  LOP3.LUT P0, RZ, R12, 0xff, RZ, 0xc0, !PT ;  /* 0x000000ff0cff7812 */ /* 0x000fda000780c0ff */
[----:B------:R-:W-:Y:S05]  /*1000*/  @!P0 EXIT ;  /* 0x000000000000894d */ /* 0x000fea0003800000 */
[----:B------:R-:W-:Y:S01]  /*1010*/  ULDC UR4, c[0x0][0x28c] ;  /* 0x0000a30000047ab9 */ /* 0x000fe20000000800 */
[----:B------:R-:W-:Y:S01]  /*1020*/  LOP3.LUT R138, R4, 0x1, RZ, 0xfc, !PT ;  /* 0x00000001048a7812 */ /* 0x000fe200078efcff */
[----:B------:R-:W-:-:S04]  /*1030*/  UIADD3 UR4, UR4, 0x3f, URZ ;  /* 0x0000003f04047890 */ /* 0x000fc8000fffe03f */
[----:B------:R-:W-:-:S04]  /*1040*/  USHF.R.S32.HI UR5, URZ, 0x1f, UR4 ;  /* 0x0000001f3f057899 */ /* 0x000fc80008011404 */
[----:B------:R-:W-:-:S03]  /*1050*/  ULEA.HI UR5, UR5, UR4, URZ, 0x6 ;  /* 0x0000000405057291 */ /* 0x000fc6000f8f303f */
[----:B------:R-:W-:Y:S01]  /*1060*/  UMOV UR4, URZ ;  /* 0x0000003f00047c82 */ /* 0x000fe20008000000 */
[----:B------:R-:W-:-:S03]  /*1070*/  USHF.R.S32.HI UR9, URZ, 0x6, UR5 ;  /* 0x000000063f097899 */ /* 0x000fc60008011405 */
[----:B------:R-:W-:-:S09]  /*1080*/  UMOV UR5, URZ ;  /* 0x0000003f00057c82 */ /* 0x000fd20008000000 */
.L_x_166:
[----:B01----:R-:W-:Y:S01]  /*1090*/  LOP3.LUT R10, R0, 0x80, RZ, 0xc0, !PT ;  /* 0x00000080000a7812 */ /* 0x003fe200078ec0ff */
[----:B------:R-:W0:Y:S01]  /*10a0*/  S2UR UR13, SR_CgaCtaId ;  /* 0x00000000000d79c3 */ /* 0x000e220000008800 */
[----:B------:R-:W-:Y:S01]  /*10b0*/  UMOV UR12, 0x400 ;  /* 0x00000400000c7882 */ /* 0x000fe20000000000 */
[----:B------:R-:W-:Y:S01]  /*10c0*/  UMOV UR6, URZ ;  /* 0x0000003f00067c82 */ /* 0x000fe20008000000 */
[----:B------:R-:W-:Y:S01]  /*10d0*/  SHF.R.U32.HI R10, RZ, 0x7, R10 ;  /* 0x00000007ff0a7819 */ /* 0x000fe2000001160a */
[----:B------:R-:W-:Y:S01]  /*10e0*/  UMOV UR7, URZ ;  /* 0x0000003f00077c82 */ /* 0x000fe20008000000 */
[----:B------:R-:W-:Y:S01]  /*10f0*/  UMOV UR18, UR5 ;  /* 0x0000000500127c82 */ /* 0x000fe20008000000 */
[----:B------:R-:W-:Y:S02]  /*1100*/  CS2R R14, SRZ ;  /* 0x00000000000e7805 */ /* 0x000fe4000001ff00 */
[----:B------:R-:W-:Y:S01]  /*1110*/  CS2R R12, SRZ ;  /* 0x00000000000c7805 */ /* 0x000fe2000001ff00 */
[----:B------:R-:W1:Y:S01]  /*1120*/  LDC R11, c[0x0][0x28c] ;  /* 0x0000a300ff0b7b82 */ /* 0x000e620000000800 */
[----:B------:R-:W4:Y:S01]  /*1130*/  SHFL.IDX PT, R10, R10, RZ, 0x1f ;  /* 0x00001fff0a0a7589 */ /* 0x000f2200000e0000 */
[----:B------:R-:W-:-:S02]  /*1140*/  CS2R R16, SRZ ;  /* 0x0000000000107805 */ /* 0x000fc4000001ff00 */
[----:B------:R-:W-:Y:S02]  /*1150*/  CS2R R18, SRZ ;  /* 0x0000000000127805 */ /* 0x000fe4000001ff00 */
[----:B------:R-:W-:Y:S02]  /*1160*/  CS2R R20, SRZ ;  /* 0x0000000000147805 */ /* 0x000fe4000001ff00 */
[----:B------:R-:W-:Y:S02]  /*1170*/  CS2R R22, SRZ ;  /* 0x0000000000167805 */ /* 0x000fe4000001ff00 */
[----:B------:R-:W-:Y:S02]  /*1180*/  CS2R R88, SRZ ;  /* 0x0000000000587805 */ /* 0x000fe4000001ff00 */
[----:B------:R-:W-:Y:S02]  /*1190*/  CS2R R90, SRZ ;  /* 0x00000000005a7805 */ /* 0x000fe4000001ff00 */
        /* <DEDUP_REMOVED lines=16> */
[----:B-1----:R-:W-:Y:S02]  /*12a0*/  ISETP.GE.AND P0, PT, R11, 0x1, PT ;  /* 0x000000010b00780c */ /* 0x002fe40003f06270 */
[----:B------:R-:W-:Y:S02]  /*12b0*/  CS2R R124, SRZ ;  /* 0x00000000007c7805 */ /* 0x000fe4000001ff00 */
[----:B----4-:R-:W-:-:S02]  /*12c0*/  R2UR UR8, R10 ;  /* 0x000000000a0872ca */ /* 0x010fc400000e0000 */
[----:B------:R-:W-:Y:S02]  /*12d0*/  CS2R R126, SRZ ;  /* 0x00000000007e7805 */ /* 0x000fe4000001ff00 */
[----:B------:R-:W-:Y:S02]  /*12e0*/  CS2R R128, SRZ ;  /* 0x0000000000807805 */ /* 0x000fe4000001ff00 */
[----:B------:R-:W-:Y:S02]  /*12f0*/  CS2R R130, SRZ ;  /* 0x0000000000827805 */ /* 0x000fe4000001ff00 */
[----:B------:R-:W-:Y:S02]  /*1300*/  CS2R R132, SRZ ;  /* 0x0000000000847805 */ /* 0x000fe4000001ff00 */
[----:B------:R-:W-:Y:S02]  /*1310*/  CS2R R134, SRZ ;  /* 0x0000000000867805 */ /* 0x000fe4000001ff00 */
[----:B------:R-:W-:Y:S01]  /*1320*/  CS2R R136, SRZ ;  /* 0x0000000000887805 */ /* 0x000fe2000001ff00 */
[----:B------:R-:W-:Y:S01]  /*1330*/  IMAD.MOV.U32 R139, RZ, RZ, RZ ;  /* 0x000000ffff8b7224 */ /* 0x000fe200078e00ff */
[----:B------:R-:W-:Y:S01]  /*1340*/  CS2R R24, SRZ ;  /* 0x0000000000187805 */ /* 0x000fe2000001ff00 */
[----:B------:R-:W-:Y:S01]  /*1350*/  IMAD.MOV.U32 R141, RZ, RZ, RZ ;  /* 0x000000ffff8d7224 */ /* 0x000fe200078e00ff */
[----:B---3--:R-:W-:Y:S01]  /*1360*/  CS2R R26, SRZ ;  /* 0x00000000001a7805 */ /* 0x008fe2000001ff00 */
[----:B------:R-:W-:Y:S01]  /*1370*/  IMAD.U32 R142, RZ, RZ, UR4 ;  /* 0x00000004ff8e7e24 */ /* 0x000fe2000f8e00ff */
[----:B------:R-:W-:Y:S01]  /*1380*/  CS2R R28, SRZ ;  /* 0x00000000001c7805 */ /* 0x000fe2000001ff00 */
[----:B------:R-:W-:Y:S01]  /*1390*/  ULEA.HI UR10, UR8, UR8, URZ, 0x1 ;  /* 0x00000008080a7291 */ /* 0x000fe2000f8f083f */
[----:B------:R-:W-:-:S02]  /*13a0*/  CS2R R30, SRZ ;  /* 0x00000000001e7805 */ /* 0x000fc4000001ff00 */
[----:B------:R-:W-:Y:S02]  /*13b0*/  CS2R R32, SRZ ;  /* 0x0000000000207805 */ /* 0x000fe4000001ff00 */
[----:B------:R-:W-:Y:S01]  /*13c0*/  CS2R R34, SRZ ;  /* 0x0000000000227805 */ /* 0x000fe2000001ff00 */
[----:B------:R-:W-:Y:S01]  /*13d0*/  ULOP3.LUT UR11, UR10, 0xffffe, URZ, 0xc0, !UPT ;  /* 0x000ffffe0a0b7892 */ /* 0x000fe2000f8ec03f */
[----:B------:R-:W-:Y:S01]  /*13e0*/  CS2R R36, SRZ ;  /* 0x0000000000247805 */ /* 0x000fe2000001ff00 */
[----:B0-----:R-:W-:Y:S01]  /*13f0*/  ULEA UR10, UR13, UR12, 0x18 ;  /* 0x0000000c0d0a7291 */ /* 0x001fe2000f8ec03f */
[----:B------:R-:W-:Y:S01]  /*1400*/  CS2R R38, SRZ ;  /* 0x0000000000267805 */ /* 0x000fe2000001ff00 */
[----:B------:R-:W-:Y:S01]  /*1410*/  UIADD3 UR11, UR8, -UR11, URZ ;  /* 0x8000000b080b7290 */ /* 0x000fe2000fffe03f */
[----:B------:R-:W-:Y:S02]  /*1420*/  CS2R R40, SRZ ;  /* 0x0000000000287805 */ /* 0x000fe4000001ff00 */
[----:B------:R-:W-:Y:S01]  /*1430*/  CS2R R42, SRZ ;  /* 0x00000000002a7805 */ /* 0x000fe2000001ff00 */
[----:B------:R-:W-:Y:S01]  /*1440*/  UMOV UR8, URZ ;  /* 0x0000003f00087c82 */ /* 0x000fe20008000000 */
[----:B------:R-:W-:Y:S01]  /*1450*/  ULEA UR11, UR11, UR10, 0xc ;  /* 0x0000000a0b0b7291 */ /* 0x000fe2000f8e603f */
[----:B------:R-:W-:-:S02]  /*1460*/  CS2R R44, SRZ ;  /* 0x00000000002c7805 */ /* 0x000fc4000001ff00 */
[----:B------:R-:W-:Y:S02]  /*1470*/  CS2R R46, SRZ ;  /* 0x00000000002e7805 */ /* 0x000fe4000001ff00 */
[----:B------:R-:W-:Y:S01]  /*1480*/  CS2R R48, SRZ ;  /* 0x0000000000307805 */ /* 0x000fe2000001ff00 */
[----:B------:R-:W-:Y:S01]  /*1490*/  UIADD3 UR11, UR11, 0x200, URZ ;  /* 0x000002000b0b7890 */ /* 0x000fe2000fffe03f */
[----:B------:R-:W-:Y:S02]  /*14a0*/  CS2R R50, SRZ ;  /* 0x0000000000327805 */ /* 0x000fe4000001ff00 */
[----:B------:R-:W-:Y:S02]  /*14b0*/  CS2R R52, SRZ ;  /* 0x0000000000347805 */ /* 0x000fe4000001ff00 */
[----:B------:R-:W-:Y:S01]  /*14c0*/  CS2R R54, SRZ ;  /* 0x0000000000367805 */ /* 0x000fe2000001ff00 */
[----:B------:R-:W-:Y:S01]  /*14d0*/  USHF.R.U32.HI UR11, URZ, 0x4, UR11 ;  /* 0x000000043f0b7899 */ /* 0x000fe2000801160b */
[----:B------:R-:W-:-:S02]  /*14e0*/  CS2R R56, SRZ ;  /* 0x0000000000387805 */ /* 0x000fc4000001ff00 */
[----:B------:R-:W-:Y:S02]  /*14f0*/  CS2R R58, SRZ ;  /* 0x00000000003a7805 */ /* 0x000fe4000001ff00 */
[----:B------:R-:W-:Y:S01]  /*1500*/  CS2R R60, SRZ ;  /* 0x00000000003c7805 */ /* 0x000fe2000001ff00 */
[----:B------:R-:W-:Y:S01]  /*1510*/  ULOP3.LUT UR11, UR11, 0x3fff, URZ, 0xc0, !UPT ;  /* 0x00003fff0b0b7892 */ /* 0x000fe2000f8ec03f */
        /* <DEDUP_REMOVED lines=12> */
[----:B------:R-:W-:Y:S01]  /*15e0*/  CS2R R86, SRZ ;  /* 0x0000000000567805 */ /* 0x000fe2000001ff00 */
[----:B------:R-:W-:Y:S06]  /*15f0*/  @!P0 BRA `(.L_x_14) ;  /* 0x0000000800308947 */ /* 0x000fec0003800000 */
[----:B------:R-:W-:-:S13]  /*1600*/  ISETP.NE.AND P1, PT, R138, 0x3, PT ;  /* 0x000000038a00780c */ /* 0x000fda0003f25270 */
[----:B------:R-:W-:Y:S05]  /*1610*/  @!P1 BRA `(.L_x_15) ;  /* 0x0000000000049947 */ /* 0x000fea0003800000 */
[----:B------:R-:W-:Y:S01]  /*1620*/  BPT.TRAP 0x1 ;  /* 0x000000040000795c */ /* 0x000fe20000300000 */
.L_x_15:
[----:B------:R-:W-:Y:S01]  /*1630*/  ULEA UR6, UR5, UR10, 0x3 ;  /* 0x0000000a05067291 */ /* 0x000fe2000f8e183f */
[----:B------:R-:W-:-:S05]  /*1640*/  IMAD.U32 R10, RZ, RZ, UR4 ;  /* 0x00000004ff0a7e24 */ /* 0x000fca000f8e00ff */
[----:B------:R-:W-:-:S04]  /*1650*/  SHF.L.U32 R10, R10, 0x1f, RZ ;  /* 0x0000001f0a0a7819 */ /* 0x000fc800000006ff */
[----:B------:R0:W1:Y:S01]  /*1660*/  SYNCS.PHASECHK.TRANS64.TRYWAIT P0, [UR6], R10 ;  /* 0x0000000aff0075a7 */ /* 0x0000620008000146 */
[----:B------:R-:W-:Y:S05]  /*1670*/  @!P1 BRA `(.L_x_16) ;  /* 0x0000000000049947 */ /* 0x000fea0003800000 */
[----:B------:R-:W-:Y:S01]  /*1680*/  BPT.TRAP 0x1 ;  /* 0x000000040000795c */ /* 0x000fe20000300000 */
.L_x_16:
[----:B-1----:R-:W-:Y:S05]  /*1690*/  @P0 BRA `(.L_x_17) ;  /* 0x0000000000080947 */ /* 0x002fea0003800000 */
[----:B------:R-:W1:Y:S02]  /*16a0*/  SYNCS.PHASECHK.TRANS64.TRYWAIT P0, [UR6], R10 ;  /* 0x0000000aff0075a7 */ /* 0x000e640008000146 */
[----:B-1----:R-:W-:Y:S05]  /*16b0*/  @!P0 BRA `(.L_x_18) ;  /* 0x0000008000708947 */ /* 0x002fea0003800000 */
.L_x_17:
[----:B------:R-:W-:Y:S01]  /*16c0*/  UIADD3 UR6, UR10, 0x1c200, URZ ;  /* 0x0001c2000a067890 */ /* 0x000fe2000fffe03f */
[----:B------:R-:W-:Y:S01]  /*16d0*/  WARPGROUP.ARRIVE ;  /* 0x00000000000079c5 */ /* 0x000fe20000000000 */
[----:B------:R-:W-:Y:S01]  /*16e0*/  ULOP3.LUT UR12, UR11, 0x10000, URZ, 0xfc, !UPT ;  /* 0x000100000b0c7892 */ /* 0x000fe2000f8efc3f */
[----:B------:R-:W-:Y:S01]  /*16f0*/  CS2R R14, SRZ ;  /* 0x00000000000e7805 */ /* 0x000fe2000001ff00 */
[----:B------:R-:W-:Y:S01]  /*1700*/  USHF.R.U32.HI UR6, URZ, 0x4, UR6 ;  /* 0x000000043f067899 */ /* 0x000fe20008011606 */
[----:B------:R-:W-:Y:S01]  /*1710*/  CS2R R12, SRZ ;  /* 0x00000000000c7805 */ /* 0x000fe2000001ff00 */
[----:B------:R-:W-:Y:S01]  /*1720*/  ULEA UR12, UR5, UR12, 0x9 ;  /* 0x0000000c050c7291 */ /* 0x000fe2000f8e483f */
[----:B------:R-:W-:Y:S01]  /*1730*/  CS2R R16, SRZ ;  /* 0x0000000000107805 */ /* 0x000fe2000001ff00 */
[----:B------:R-:W-:Y:S01]  /*1740*/  ULOP3.LUT UR6, UR6, 0x3fff, URZ, 0xc0, !UPT ;  /* 0x00003fff06067892 */ /* 0x000fe2000f8ec03f */
[----:B------:R-:W-:Y:S01]  /*1750*/  CS2R R18, SRZ ;  /* 0x0000000000127805 */ /* 0x000fe2000001ff00 */
[----:B------:R-:W-:Y:S01]  /*1760*/  UMOV UR13, 0x80000020 ;  /* 0x80000020000d7882 */ /* 0x000fe20000000000 */
[----:B------:R-:W-:Y:S01]  /*1770*/  UMOV UR15, 0x80000020 ;  /* 0x80000020000f7882 */ /* 0x000fe20000000000 */
[----:B------:R-:W-:Y:S01]  /*1780*/  ULOP3.LUT UR6, UR6, 0x10000, URZ, 0xfc, !UPT ;  /* 0x0001000006067892 */ /* 0x000fe2000f8efc3f */
[----:B------:R-:W-:Y:S01]  /*1790*/  CS2R R20, SRZ ;  /* 0x0000000000147805 */ /* 0x000fe2000001ff00 */
[----:B------:R-:W-:Y:S01]  /*17a0*/  ULDC UR7, c[0x0][0x50c] ;  /* 0x0001430000077ab9 */ /* 0x000fe20000000800 */
[----:B------:R-:W-:Y:S01]  /*17b0*/  CS2R R22, SRZ ;  /* 0x0000000000167805 */ /* 0x000fe2000001ff00 */
[----:B------:R-:W-:Y:S01]  /*17c0*/  ULEA UR14, UR5, UR6, 0x9 ;  /* 0x00000006050e7291 */ /* 0x000fe2000f8e483f */
[----:B------:R-:W-:Y:S01]  /*17d0*/  CS2R R88, SRZ ;  /* 0x0000000000587805 */ /* 0x000fe2000001ff00 */
[----:B------:R-:W-:Y:S01]  /*17e0*/  UISETP.NE.AND UP0, UPT, UR7, 0x2, UPT ;  /* 0x000000020700788c */ /* 0x000fe2000bf05270 */
[----:B------:R-:W-:Y:S01]  /*17f0*/  CS2R R90, SRZ ;  /* 0x00000000005a7805 */ /* 0x000fe2000001ff00 */
[----:B------:R-:W-:Y:S01]  /*1800*/  UMOV UR6, 0x2 ;  /* 0x0000000200067882 */ /* 0x000fe20000000000 */
[----:B------:R-:W-:Y:S01]  /*1810*/  CS2R R92, SRZ ;  /* 0x00000000005c7805 */ /* 0x000fe2000001ff00 */
[----:B------:R-:W-:Y:S01]  /*1820*/  USEL UR7, URZ, 0x1, UP0 ;  /* 0x000000013f077887 */ /* 0x000fe20008000000 */
[----:B------:R-:W-:-:S02]  /*1830*/  CS2R R94, SRZ ;  /* 0x00000000005e7805 */ /* 0x000fc4000001ff00 */
[----:B------:R-:W-:Y:S01]  /*1840*/  CS2R R96, SRZ ;  /* 0x0000000000607805 */ /* 0x000fe2000001ff00 */
[----:B------:R-:W-:Y:S01]  /*1850*/  QGMMA.64x128x32.F32.E4M3.E5M2 R24, gdesc[UR12], RZ, !UPT ;  /* 0x01e000000c1879f3 */ /* 0x000fe2000c7028ff */
[----:B------:R-:W-:Y:S01]  /*1860*/  UIADD3 UR12, UR12, 0x2, URZ ;  /* 0x000000020c0c7890 */ /* 0x000fe2000fffe03f */
[----:B------:R-:W-:Y:S02]  /*1870*/  CS2R R98, SRZ ;  /* 0x0000000000627805 */ /* 0x000fe4000001ff00 */
[----:B------:R-:W-:Y:S01]  /*1880*/  ISETP.NE.AND P0, PT, RZ, UR7, PT ;  /* 0x00000007ff007c0c */ /* 0x000fe2000bf05270 */
[----:B------:R-:W-:Y:S01]  /*1890*/  UIADD3 UR14, UR14, 0x2, URZ ;  /* 0x000000020e0e7890 */ /* 0x000fe2000fffe03f */
[----:B------:R-:W-:Y:S01]  /*18a0*/  CS2R R100, SRZ ;  /* 0x0000000000647805 */ /* 0x000fe2000001ff00 */
[----:B------:R-:W-:Y:S01]  /*18b0*/  UMOV UR13, 0x80000020 ;  /* 0x80000020000d7882 */ /* 0x000fe20000000000 */
[----:B------:R-:W-:Y:S01]  /*18c0*/  UMOV UR15, 0x80000020 ;  /* 0x80000020000f7882 */ /* 0x000fe20000000000 */
        /* <DEDUP_REMOVED lines=17> */
[----:B------:R-:W-:Y:S01]  /*19e0*/  CS2R R136, SRZ ;  /* 0x0000000000887805 */ /* 0x000fe2000001ff00 */
[----:B------:R-:W-:Y:S02]  /*19f0*/  IMAD.MOV.U32 R139, RZ, RZ, RZ ;  /* 0x000000ffff8b7224 */ /* 0x000fe400078e00ff */
[----:B------:R-:W-:Y:S01]  /*1a00*/  IMAD.MOV.U32 R141, RZ, RZ, RZ ;  /* 0x000000ffff8d7224 */ /* 0x000fe200078e00ff */
[----:B------:R-:W-:Y:S01]  /*1a10*/  QGMMA.64x128x32.F32.E4M3.E5M2 R24, gdesc[UR12], R24, gsb0 ;  /* 0x01e000000c1879f3 */ /* 0x000fe20008002818 */
[----:B------:R-:W-:Y:S05]  /*1a20*/  @!P0 BRA `(.L_x_19) ;  /* 0x0000000400088947 */ /* 0x000fea0003800000 */
[----:B------:R-:W-:Y:S02]  /*1a30*/  WARPGROUP.DEPBAR.LE gsb0, 0x0 ;  /* 0x00008000000079c5 */ /* 0x000fe40000010000 */
[----:B------:R-:W-:-:S01]  /*1a40*/  FADD R141, RZ, R24 ;  /* 0x00000018ff8d7221 */ /* 0x000fc20000000000 */
[----:B------:R-:W-:Y:S01]  /*1a50*/  FADD R136, RZ, R25 ;  /* 0x00000019ff887221 */ /* 0x000fe20000000000 */
        /* <DEDUP_REMOVED lines=62> */
[----:B------:R-:W-:-:S06]  /*1e40*/  UMOV UR6, URZ ;  /* 0x0000003f00067c82 */ /* 0x000fcc0008000000 */
.L_x_19:
[----:B------:R-:W-:-:S04]  /*1e50*/  UIADD3 UR18, UR5, 0x1, URZ ;  /* 0x0000000105127890 */ /* 0x000fc8000fffe03f */
[----:B------:R-:W-:-:S04]  /*1e60*/  UISETP.NE.AND UP0, UPT, UR18, 0xe, UPT ;  /* 0x0000000e1200788c */ /* 0x000fc8000bf05270 */
[----:B------:R-:W-:Y:S02]  /*1e70*/  USEL UR8, URZ, 0x1, UP0 ;  /* 0x000000013f087887 */ /* 0x000fe40008000000 */
[----:B------:R-:W-:Y:S02]  /*1e80*/  USEL UR18, UR18, URZ, UP0 ;  /* 0x0000003f12127287 */ /* 0x000fe40008000000 */
[----:B------:R-:W-:-:S06]  /*1e90*/  ULOP3.LUT UR8, UR4, UR8, URZ, 0x3c, !UPT ;  /* 0x0000000804087292 */ /* 0x000fcc000f8e3c3f */
[----:B------:R-:W-:Y:S01]  /*1ea0*/  IMAD.U32 R142, RZ, RZ, UR8 ;  /* 0x00000008ff8e7e24 */ /* 0x000fe2000f8e00ff */
[----:B------:R-:W-:-:S06]  /*1eb0*/  UMOV UR8, 0x1 ;  /* 0x0000000100087882 */ /* 0x000fcc0000000000 */
.L_x_14:
[----:B------:R-:W-:-:S04]  /*1ec0*/  UISETP.LT.AND UP0, UPT, UR9, 0x1, UPT ;  /* 0x000000010900788c */ /* 0x000fc8000bf01270 */
[----:B------:R-:W-:-:S04]  /*1ed0*/  USEL UR12, UR9, 0x1, UP0 ;  /* 0x00000001090c7887 */ /* 0x000fc80008000000 */
[----:B------:R-:W-:-:S04]  /*1ee0*/  UIADD3 UR12, UR9, -UR12, URZ ;  /* 0x8000000c090c7290 */ /* 0x000fc8000fffe03f */
[----:B------:R-:W-:-:S06]  /*1ef0*/  UISETP.GE.AND UP0, UPT, UR12, 0x1, UPT ;  /* 0x000000010c00788c */ /* 0x000fcc000bf06270 */
[----:B------:R-:W-:-:S13]  /*1f00*/  PLOP3.LUT P0, PT, PT, PT, UP0, 0x80, 0x0 ;  /* 0x000000000000781c */ /* 0x000fda0003f0f008 */
[----:B------:R-:W-:Y:S05]  /*1f10*/  @!P0 BRA `(.L_x_20) ;  /* 0x0000000800048947 */ /* 0x000fea0003800000 */
[----:B01----:R-:W-:Y:S01]  /*1f20*/  IMAD.U32 R10, RZ, RZ, UR12 ;  /* 0x0000000cff0a7e24 */ /* 0x003fe2000f8e00ff */
[----:B------:R-:W-:Y:S01]  /*1f30*/  UMOV UR19, UR5 ;  /* 0x0000000500137c82 */ /* 0x000fe20008000000 */
[----:B------:R-:W-:-:S05]  /*1f40*/  ULDC UR20, c[0x0][0x50c] ;  /* 0x0001430000147ab9 */ /* 0x000fca0000000800 */
.L_x_28:
[----:B------:R-:W-:-:S13]  /*1f50*/  ISETP.NE.AND P1, PT, R138, 0x3, PT ;  /* 0x000000038a00780c */ /* 0x000fda0003f25270 */
[----:B01----:R-:W-:Y:S05]  /*1f60*/  @!P1 BRA `(.L_x_21) ;  /* 0x0000000000049947 */ /* 0x003fea0003800000 */
[----:B------:R-:W-:Y:S01]  /*1f70*/  BPT.TRAP 0x1 ;  /* 0x000000040000795c */ /* 0x000fe20000300000 */
.L_x_21:
[----:B------:R-:W0:Y:S01]  /*1f80*/  S2UR UR12, SR_CgaCtaId ;  /* 0x00000000000c79c3 */ /* 0x000e220000008800 */
[----:B------:R-:W-:Y:S01]  /*1f90*/  UMOV UR10, 0x400 ;  /* 0x00000400000a7882 */ /* 0x000fe20000000000 */
[----:B------:R-:W-:Y:S01]  /*1fa0*/  SHF.L.U32 R11, R142, 0x1f, RZ ;  /* 0x0000001f8e0b7819 */ /* 0x000fe200000006ff */
[----:B0-----:R-:W-:-:S04]  /*1fb0*/  ULEA UR10, UR12, UR10, 0x18 ;  /* 0x0000000a0c0a7291 */ /* 0x001fc8000f8ec03f */
[----:B------:R-:W-:-:S09]  /*1fc0*/  ULEA UR12, UR18, UR10, 0x3 ;  /* 0x0000000a120c7291 */ /* 0x000fd2000f8e183f */
[----:B------:R0:W1:Y:S01]  /*1fd0*/  SYNCS.PHASECHK.TRANS64.TRYWAIT P0, [UR12], R11 ;  /* 0x0000000bff0075a7 */ /* 0x000062000800014c */
[----:B------:R-:W-:Y:S05]  /*1fe0*/  @!P1 BRA `(.L_x_22) ;  /* 0x0000000000049947 */ /* 0x000fea0003800000 */
[----:B------:R-:W-:Y:S01]  /*1ff0*/  BPT.TRAP 0x1 ;  /* 0x000000040000795c */ /* 0x000fe20000300000 */
.L_x_22:
[----:B-1----:R-:W-:Y:S05]  /*2000*/  @P0 BRA `(.L_x_23) ;  /* 0x0000000000080947 */ /* 0x002fea0003800000 */
[----:B------:R-:W1:Y:S02]  /*2010*/  SYNCS.PHASECHK.TRANS64.TRYWAIT P0, [UR12], R11 ;  /* 0x0000000bff0075a7 */ /* 0x000e64000800014c */
[----:B-1----:R-:W-:Y:S05]  /*2020*/  @!P0 BRA `(.L_x_24) ;  /* 0x00000078002c8947 */ /* 0x002fea0003800000 */
.L_x_23:
[----:B------:R-:W-:Y:S01]  /*2030*/  UIADD3 UR12, UR10, 0x1c200, URZ ;  /* 0x0001c2000a0c7890 */ /* 0x000fe2000fffe03f */
[----:B------:R-:W-:Y:S01]  /*2040*/  WARPGROUP.ARRIVE ;  /* 0x00000000000079c5 */ /* 0x000fe20000000000 */
[----:B------:R-:W-:Y:S02]  /*2050*/  UISETP.NE.AND UP0, UPT, UR7, URZ, UPT ;  /* 0x0000003f0700728c */ /* 0x000fe4000bf05270 */
[----:B------:R-:W-:Y:S02]  /*2060*/  USHF.R.U32.HI UR12, URZ, 0x4, UR12 ;  /* 0x000000043f0c7899 */ /* 0x000fe4000801160c */
[----:B------:R-:W-:Y:S02]  /*2070*/  USEL UR8, UR8, URZ, !UP0 ;  /* 0x0000003f08087287 */ /* 0x000fe4000c000000 */
[----:B------:R-:W-:Y:S02]  /*2080*/  ULOP3.LUT UR7, UR12, 0x3fff, URZ, 0xc0, !UPT ;  /* 0x00003fff0c077892 */ /* 0x000fe4000f8ec03f */
[----:B------:R-:W-:-:S02]  /*2090*/  ULOP3.LUT UR12, UR11, 0x10000, URZ, 0xfc, !UPT ;  /* 0x000100000b0c7892 */ /* 0x000fc4000f8efc3f */
[----:B------:R-:W-:Y:S02]  /*20a0*/  ULOP3.LUT UR7, UR7, 0x10000, URZ, 0xfc, !UPT ;  /* 0x0001000007077892 */ /* 0x000fe4000f8efc3f */
[----:B------:R-:W-:Y:S02]  /*20b0*/  UISETP.NE.U32.AND UP0, UPT, UR8, URZ, UPT ;  /* 0x0000003f0800728c */ /* 0x000fe4000bf05070 */
[----:B------:R-:W-:Y:S02]  /*20c0*/  ULEA UR12, UR18, UR12, 0x9 ;  /* 0x0000000c120c7291 */ /* 0x000fe4000f8e483f */
[----:B------:R-:W-:Y:S01]  /*20d0*/  ULEA UR14, UR18, UR7, 0x9 ;  /* 0x00000007120e7291 */ /* 0x000fe2000f8e483f */
[----:B------:R-:W-:Y:S01]  /*20e0*/  UMOV UR13, 0x80000020 ;  /* 0x80000020000d7882 */ /* 0x000fe20000000000 */
[----:B------:R-:W-:Y:S01]  /*20f0*/  UMOV UR15, 0x80000020 ;  /* 0x80000020000f7882 */ /* 0x000fe20000000000 */
[----:B------:R-:W-:-:S06]  /*2100*/  UIADD3 UR6, UR6, 0x2, URZ ;  /* 0x0000000206067890 */ /* 0x000fcc000fffe03f */
[----:B------:R-:W-:Y:S01]  /*2110*/  QGMMA.64x128x32.F32.E4M3.E5M2 R24, gdesc[UR12], R24, UP0 ;  /* 0x01e000000c1879f3 */ /* 0x000fe2000bf02818 */
[----:B------:R-:W-:Y:S02]  /*2120*/  UIADD3 UR12, UR12, 0x2, URZ ;  /* 0x000000020c0c7890 */ /* 0x000fe4000fffe03f */
[----:B------:R-:W-:Y:S01]  /*2130*/  UIADD3 UR14, UR14, 0x2, URZ ;  /* 0x000000020e0e7890 */ /* 0x000fe2000fffe03f */
[----:B------:R-:W-:Y:S01]  /*2140*/  UMOV UR13, 0x80000020 ;  /* 0x80000020000d7882 */ /* 0x000fe20000000000 */
[----:B------:R-:W-:Y:S01]  /*2150*/  UMOV UR15, 0x80000020 ;  /* 0x80000020000f7882 */ /* 0x000fe20000000000 */
[----:B------:R-:W-:-:S04]  /*2160*/  UISETP.NE.AND UP0, UPT, UR6, UR20, UPT ;  /* 0x000000140600728c */ /* 0x000fc8000bf05270 */
[----:B------:R-:W-:-:S06]  /*2170*/  USEL UR7, URZ, 0x1, UP0 ;  /* 0x000000013f077887 */ /* 0x000fcc0008000000 */
[----:B------:R-:W-:Y:S01]  /*2180*/  ISETP.NE.AND P0, PT, RZ, UR7, PT ;  /* 0x00000007ff007c0c */ /* 0x000fe2000bf05270 */
[----:B------:R-:W-:Y:S03]  /*2190*/  QGMMA.64x128x32.F32.E4M3.E5M2 R24, gdesc[UR12], R24, gsb0 ;  /* 0x01e000000c1879f3 */ /* 0x000fe60008002818 */
[----:B------:R-:W-:-:S09]  /*21a0*/  WARPGROUP.DEPBAR.LE gsb0, 0x1 ;  /* 0x00008000000079c5 */ /* 0x000fd20000010100 */
[----:B------:R-:W-:Y:S05]  /*21b0*/  @!P0 BRA `(.L_x_25) ;  /* 0x0000000400088947 */ /* 0x000fea0003800000 */
[----:B------:R-:W-:Y:S02]  /*21c0*/  WARPGROUP.DEPBAR.LE gsb0, 0x0 ;  /* 0x00008000000079c5 */ /* 0x000fe40000010000 */
[----:B------:R-:W-:-:S01]  /*21d0*/  FADD R141, R24, R141 ;  /* 0x0000008d188d7221 */ /* 0x000fc20000000000 */
[----:B------:R-:W-:Y:S01]  /*21e0*/  FADD R136, R25, R136 ;  /* 0x0000008819887221 */ /* 0x000fe20000000000 */
        /* <DEDUP_REMOVED lines=62> */
[----:B------:R-:W-:-:S06]  /*25d0*/  UMOV UR6, URZ ;  /* 0x0000003f00067c82 */ /* 0x000fcc0008000000 */
.L_x_25:
[----:B------:R-:W-:Y:S05]  /*25e0*/  @!P1 BRA `(.L_x_26) ;  /* 0x0000000000049947 */ /* 0x000fea0003800000 */
[----:B------:R-:W-:Y:S01]  /*25f0*/  BPT.TRAP 0x1 ;  /* 0x000000040000795c */ /* 0x000fe20000300000 */
.L_x_26:
[----:B------:R-:W-:Y:S01]  /*2600*/  ULEA UR8, UR19, UR10, 0x3 ;  /* 0x0000000a13087291 */ /* 0x000fe2000f8e183f */
[----:B------:R-:W-:-:S03]  /*2610*/  ISETP.GT.U32.AND P0, PT, R4, 0x1, PT ;  /* 0x000000010400780c */ /* 0x000fc60003f04070 */
[----:B------:R-:W-:-:S04]  /*2620*/  UIADD3 UR8, UR8, 0x70, URZ ;  /* 0x0000007008087890 */ /* 0x000fc8000fffe03f */
[----:B------:R-:W-:-:S09]  /*2630*/  UPRMT UR8, URZ, 0x654, UR8 ;  /* 0x000006543f087896 */ /* 0x000fd20008000008 */
[----:B------:R-:W-:Y:S01]  /*2640*/  SYNCS.ARRIVE.TRANS64.RED.A1T0 RZ, [UR8], RZ ;  /* 0x000000ffffff79a7 */ /* 0x000fe20008100408 */
[----:B------:R-:W-:Y:S05]  /*2650*/  @P0 BRA `(.L_x_27) ;  /* 0x0000000000040947 */ /* 0x000fea0003800000 */
[----:B------:R-:W-:Y:S01]  /*2660*/  BPT.TRAP 0x1 ;  /* 0x000000040000795c */ /* 0x000fe20000300000 */
.L_x_27:
[----:B------:R-:W-:Y:S01]  /*2670*/  UIADD3 UR18, UR18, 0x1, URZ ;  /* 0x0000000112127890 */ /* 0x000fe2000fffe03f */
[C---:B------:R-:W-:Y:S01]  /*2680*/  ISETP.GT.AND P0, PT, R10.reuse, 0x1, PT ;  /* 0x000000010a00780c */ /* 0x040fe20003f04270 */
[----:B------:R-:W-:Y:S01]  /*2690*/  UIADD3 UR19, UR19, 0x1, URZ ;  /* 0x0000000113137890 */ /* 0x000fe2000fffe03f */
[----:B------:R-:W-:Y:S01]  /*26a0*/  VIADD R10, R10, 0xffffffff ;  /* 0xffffffff0a0a7836 */ /* 0x000fe20000000000 */
[----:B------:R-:W-:Y:S02]  /*26b0*/  UISETP.NE.AND UP0, UPT, UR18, 0xe, UPT ;  /* 0x0000000e1200788c */ /* 0x000fe4000bf05270 */
[----:B------:R-:W-:Y:S02]  /*26c0*/  UISETP.NE.AND UP1, UPT, UR19, 0xe, UPT ;  /* 0x0000000e1300788c */ /* 0x000fe4000bf25270 */
[----:B------:R-:W-:Y:S02]  /*26d0*/  USEL UR8, URZ, 0x1, UP0 ;  /* 0x000000013f087887 */ /* 0x000fe40008000000 */
[----:B------:R-:W-:-:S02]  /*26e0*/  USEL UR18, UR18, URZ, UP0 ;  /* 0x0000003f12127287 */ /* 0x000fc40008000000 */
[----:B------:R-:W-:Y:S02]  /*26f0*/  USEL UR19, UR19, URZ, UP1 ;  /* 0x0000003f13137287 */ /* 0x000fe40008800000 */
[----:B------:R-:W-:Y:S01]  /*2700*/  LOP3.LUT R142, R142, UR8, RZ, 0x3c, !PT ;  /* 0x000000088e8e7c12 */ /* 0x000fe2000f8e3cff */
[----:B------:R-:W-:Y:S01]  /*2710*/  UMOV UR8, 0x1 ;  /* 0x0000000100087882 */ /* 0x000fe20000000000 */
[----:B------:R-:W-:Y:S08]  /*2720*/  @P0 BRA `(.L_x_28) ;  /* 0xfffffff800080947 */ /* 0x000ff0000383ffff */
.L_x_20:
[----:B------:R-:W-:Y:S01]  /*2730*/  UISETP.NE.AND UP0, UPT, UR6, URZ, UPT ;  /* 0x0000003f0600728c */ /* 0x000fe2000bf05270 */
[----:B01----:R-:W0:Y:S03]  /*2740*/  LDC R10, c[0x0][0x28c] ;  /* 0x0000a300ff0a7b82 */ /* 0x003e260000000800 */
[----:B------:R-:W-:-:S06]  /*2750*/  USEL UR6, URZ, 0x1, !UP0 ;  /* 0x000000013f067887 */ /* 0x000fcc000c000000 */
[----:B------:R-:W-:Y:S02]  /*2760*/  ISETP.NE.AND P0, PT, RZ, UR6, PT ;  /* 0x00000006ff007c0c */ /* 0x000fe4000bf05270 */
[----:B0-----:R-:W-:-:S11]  /*2770*/  ISETP.GE.AND P1, PT, R10, 0x1, PT ;  /* 0x000000010a00780c */ /* 0x001fd60003f26270 */
[----:B------:R-:W-:Y:S05]  /*2780*/  @!P0 BRA `(.L_x_29) ;  /* 0x0000000400048947 */ /* 0x000fea0003800000 */
[----:B------:R-:W-:Y:S02]  /*2790*/  WARPGROUP.DEPBAR.LE gsb0, 0x0 ;  /* 0x00008000000079c5 */ /* 0x000fe40000010000 */
[----:B------:R-:W-:Y:S01]  /*27a0*/  FADD R141, R24, R141 ;  /* 0x0000008d188d7221 */ /* 0x000fe20000000000 */
        /* <DEDUP_REMOVED lines=62> */
[----:B------:R-:W-:-:S07]  /*2b90*/  FADD R14, R14, R87 ;  /* 0x000000570e0e7221 */ /* 0x000fce0000000000 */
.L_x_29:
[----:B------:R-:W-:Y:S02]  /*2ba0*/  WARPGROUP.DEPBAR.LE gsb0, 0x0 ;  /* 0x00008000000079c5 */ /* 0x000fe40000010000 */
[----:B------:R-:W-:Y:S05]  /*2bb0*/  @!P1 BRA `(.L_x_30) ;  /* 0x0000000000449947 */ /* 0x000fea0003800000 */
[----:B------:R-:W-:-:S13]  /*2bc0*/  ISETP.NE.AND P0, PT, R138, 0x3, PT ;  /* 0x000000038a00780c */ /* 0x000fda0003f05270 */
[----:B------:R-:W-:Y:S05]  /*2bd0*/  @!P0 BRA `(.L_x_31) ;  /* 0x0000000000048947 */ /* 0x000fea0003800000 */
[----:B------:R-:W-:Y:S01]  /*2be0*/  BPT.TRAP 0x1 ;  /* 0x000000040000795c */ /* 0x000fe20000300000 */
.L_x_31:
[----:B------:R-:W-:Y:S01]  /*2bf0*/  UISETP.LT.AND UP0, UPT, UR9, 0x1, UPT ;  /* 0x000000010900788c */ /* 0x000fe2000bf01270 */
[----:B------:R-:W-:-:S03]  /*2c00*/  ISETP.GT.U32.AND P0, PT, R4, 0x1, PT ;  /* 0x000000010400780c */ /* 0x000fc60003f04070 */
[----:B------:R-:W-:-:S04]  /*2c10*/  USEL UR8, UR9, 0x1, UP0 ;  /* 0x0000000109087887 */ /* 0x000fc80008000000 */
[----:B------:R-:W-:-:S04]  /*2c20*/  UIADD3 UR8, UR5, UR9, -UR8 ;  /* 0x0000000905087290 */ /* 0x000fc8000fffe808 */
[----:B------:R-:W-:-:S04]  /*2c30*/  USHF.R.U32.HI UR6, URZ, 0x1, UR8 ;  /* 0x000000013f067899 */ /* 0x000fc80008011608 */
[----:B------:R-:W-:-:S04]  /*2c40*/  UIMAD.WIDE.U32 UR6, UR6, -0x6db6db6d, URZ ;  /* 0x92492493060678a5 */ /* 0x000fc8000f8e003f */
[----:B------:R-:W-:-:S04]  /*2c50*/  USHF.R.U32.HI UR6, URZ, 0x2, UR7 ;  /* 0x000000023f067899 */ /* 0x000fc80008011607 */
[----:B------:R-:W-:-:S04]  /*2c60*/  UIMAD UR8, UR6, -0xe, UR8 ;  /* 0xfffffff2060878a4 */ /* 0x000fc8000f8e0208 */
[----:B------:R-:W-:-:S04]  /*2c70*/  ULEA UR8, UR8, UR10, 0x3 ;  /* 0x0000000a08087291 */ /* 0x000fc8000f8e183f */
[----:B------:R-:W-:-:S04]  /*2c80*/  UIADD3 UR8, UR8, 0x70, URZ ;  /* 0x0000007008087890 */ /* 0x000fc8000fffe03f */
[----:B------:R-:W-:-:S09]  /*2c90*/  UPRMT UR8, URZ, 0x654, UR8 ;  /* 0x000006543f087896 */ /* 0x000fd20008000008 */
[----:B------:R-:W-:Y:S01]  /*2ca0*/  SYNCS.ARRIVE.TRANS64.RED.A1T0 RZ, [UR8], RZ ;  /* 0x000000ffffff79a7 */ /* 0x000fe20008100408 */
[----:B------:R-:W-:Y:S05]  /*2cb0*/  @P0 BRA `(.L_x_30) ;  /* 0x0000000000040947 */ /* 0x000fea0003800000 */
[----:B------:R-:W-:Y:S01]  /*2cc0*/  BPT.TRAP 0x1 ;  /* 0x000000040000795c */ /* 0x000fe20000300000 */
.L_x_30:
[----:B------:R-:W0:Y:S01]  /*2cd0*/  LDC R26, c[0x0][0x288] ;  /* 0x0000a200ff1a7b82 */ /* 0x000e220000000800 */
[--C-:B------:R-:W-:Y:S01]  /*2ce0*/  SHF.R.U32.HI R10, RZ, 0x2, R0.reuse ;  /* 0x00000002ff0a7819 */ /* 0x100fe20000011600 */
[----:B------:R-:W-:Y:S01]  /*2cf0*/  IMAD.SHL.U32 R29, R7, 0x80, RZ ;  /* 0x00000080071d7824 */ /* 0x000fe200078e00ff */
[----:B------:R-:W-:Y:S01]  /*2d00*/  SHF.R.U32.HI R25, RZ, 0x7, R0 ;  /* 0x00000007ff197819 */ /* 0x000fe20000011600 */
[----:B------:R-:W-:Y:S01]  /*2d10*/  UIADD3 UR5, UR9, UR5, URZ ;  /* 0x0000000509057290 */ /* 0x000fe2000fffe03f */
[----:B------:R-:W-:Y:S01]  /*2d20*/  LOP3.LUT R11, R10, 0x7, RZ, 0xc0, !PT ;  /* 0x000000070a0b7812 */ /* 0x000fe200078ec0ff */
[----:B------:R-:W-:Y:S01]  /*2d30*/  IMAD.SHL.U32 R31, R6, 0x80, RZ ;  /* 0x00000080061f7824 */ /* 0x000fe200078e00ff */
[----:B------:R-:W-:Y:S01]  /*2d40*/  LOP3.LUT R10, R25, 0x1, RZ, 0xc0, !PT ;  /* 0x00000001190a7812 */ /* 0x000fe200078ec0ff */
[----:B------:R-:W-:Y:S01]  /*2d50*/  UISETP.GT.U32.AND UP0, UPT, UR5, 0xd, UPT ;  /* 0x0000000d0500788c */ /* 0x000fe2000bf04070 */
[----:B------:R-:W-:Y:S01]  /*2d60*/  LOP3.LUT R24, R0, 0x60, RZ, 0xc0, !PT ;  /* 0x0000006000187812 */ /* 0x000fe200078ec0ff */
[----:B------:R-:W-:Y:S01]  /*2d70*/  ULDC UR12, c[0x0][0x284] ;  /* 0x0000a100000c7ab9 */ /* 0x000fe20000000800 */
[----:B------:R-:W-:Y:S01]  /*2d80*/  USHF.R.U32.HI UR6, URZ, 0x1, UR5 ;  /* 0x000000013f067899 */ /* 0x000fe20008011605 */
[----:B------:R-:W-:Y:S01]  /*2d90*/  IMAD.SHL.U32 R30, R10, 0x40, RZ ;  /* 0x000000400a1e7824 */ /* 0x000fe200078e00ff */
[----:B------:R-:W-:Y:S01]  /*2da0*/  SHF.R.U32.HI R28, RZ, 0x1, R24 ;  /* 0x00000001ff1c7819 */ /* 0x000fe20000011618 */
[----:B------:R-:W-:Y:S01]  /*2db0*/  UISETP.LT.U32.AND UP0, UPT, UR9, 0xe, UP0 ;  /* 0x0000000e0900788c */ /* 0x000fe20008701070 */
[----:B------:R-:W-:Y:S01]  /*2dc0*/  LOP3.LUT R24, R0, 0x3, RZ, 0xc0, !PT ;  /* 0x0000000300187812 */ /* 0x000fe200078ec0ff */
[----:B------:R-:W-:Y:S01]  /*2dd0*/  UISETP.GE.U32.AND UP1, UPT, UR9, 0xe, UPT ;  /* 0x0000000e0900788c */ /* 0x000fe2000bf26070 */
[--C-:B------:R-:W-:Y:S01]  /*2de0*/  IADD3 R25, RZ, -R28, -R11.reuse ;  /* 0x8000001cff197210 */ /* 0x100fe20007ffe80b */
[----:B------:R-:W-:Y:S01]  /*2df0*/  UIMAD.WIDE.U32 UR6, UR6, -0x6db6db6d, URZ ;  /* 0x92492493060678a5 */ /* 0x000fe2000f8e003f */
[----:B------:R-:W-:Y:S01]  /*2e00*/  LOP3.LUT R11, R30, 0x40, R11, 0xe2, !PT ;  /* 0x000000401e0b7812 */ /* 0x000fe200078ee20b */
[----:B------:R-:W-:Y:S01]  /*2e10*/  USEL UR8, URZ, 0x1, !UP0 ;  /* 0x000000013f087887 */ /* 0x000fe2000c000000 */
[----:B------:R-:W-:Y:S01]  /*2e20*/  SHF.R.S32.HI R34, RZ, 0x1f, R5 ;  /* 0x0000001fff227819 */ /* 0x000fe20000011405 */
[----:B------:R-:W-:Y:S01]  /*2e30*/  IMAD R10, R10, -0x40, R25 ;  /* 0xffffffc00a0a7824 */ /* 0x000fe200078e0219 */
[----:B------:R-:W-:Y:S01]  /*2e40*/  ULDC.64 UR10, c[0x0][0x5d0] ;  /* 0x00017400000a7ab9 */ /* 0x000fe20000000a00 */
[----:B0-----:R-:W-:Y:S01]  /*2e50*/  IMAD R30, R24, -0x2, R26 ;  /* 0xfffffffe181e7824 */ /* 0x001fe200078e021a */
[----:B------:R-:W-:Y:S01]  /*2e60*/  ISETP.GE.AND P0, PT, R29, R26, PT ;  /* 0x0000001a1d00720c */ /* 0x000fe20003f06270 */
[----:B------:R-:W-:Y:S01]  /*2e70*/  IMAD.SHL.U32 R24, R0, 0x2, RZ ;  /* 0x0000000200187824 */ /* 0x000fe200078e00ff */
[----:B------:R-:W-:Y:S01]  /*2e80*/  USHF.R.U32.HI UR6, URZ, 0x2, UR7 ;  /* 0x000000023f067899 */ /* 0x000fe20008011607 */
[----:B------:R-:W-:Y:S01]  /*2e90*/  IMAD R32, R34, UR10, RZ ;  /* 0x0000000a22207c24 */ /* 0x000fe2000f8e02ff */
[----:B------:R-:W-:Y:S01]  /*2ea0*/  ISETP.GE.OR P0, PT, R31, UR12, P0 ;  /* 0x0000000c1f007c0c */ /* 0x000fe20008706670 */
[----:B------:R-:W-:Y:S01]  /*2eb0*/  ULOP3.LUT UR4, UR4, UR8, URZ, 0x3c, !UPT ;  /* 0x0000000804047292 */ /* 0x000fe2000f8e3c3f */
[----:B------:R-:W-:Y:S01]  /*2ec0*/  LOP3.LUT R24, R29, 0x6, R24, 0xf8, !PT ;  /* 0x000000061d187812 */ /* 0x000fe200078ef818 */
[----:B------:R-:W-:Y:S01]  /*2ed0*/  IMAD.WIDE R26, R6, 0x80, RZ ;  /* 0x00000080061a7825 */ /* 0x000fe200078e02ff */
[----:B------:R-:W-:Y:S01]  /*2ee0*/  UIMAD UR5, UR6, -0xe, UR5 ;  /* 0xfffffff2060578a4 */ /* 0x000fe2000f8e0205 */
[----:B------:R-:W-:Y:S01]  /*2ef0*/  IADD3 R36, -R31, UR12, R10 ;  /* 0x0000000c1f247c10 */ /* 0x000fe2000fffe10a */
[----:B------:R-:W-:Y:S01]  /*2f00*/  @UP1 ULOP3.LUT UR4, UR4, 0x1, UR6, 0x78, !UPT ;  /* 0x0000000104041892 */ /* 0x000fe2000f8e7806 */
[----:B------:R-:W-:Y:S01]  /*2f10*/  SHF.R.S32.HI R25, RZ, 0x1f, R24 ;  /* 0x0000001fff197819 */ /* 0x000fe20000011418 */
[----:B------:R-:W-:Y:S01]  /*2f20*/  IMAD R33, R5, UR11, R32 ;  /* 0x0000000b05217c24 */ /* 0x000fe2000f8e0220 */
[----:B------:R-:W-:Y:S01]  /*2f30*/  LOP3.LUT R35, R26, R11, R28, 0xfe, !PT ;  /* 0x0000000b1a237212 */ /* 0x000fe200078efe1c */
[----:B------:R-:W-:-:S02]  /*2f40*/  IMAD.IADD R29, R30, 0x1, -R29 ;  /* 0x000000011e1d7824 */ /* 0x000fc400078e0a1d */
[----:B------:R-:W-:-:S04]  /*2f50*/  IMAD.WIDE.U32 R6, R5, UR10, R24 ;  /* 0x0000000a05067c25 */ /* 0x000fc8000f8e0018 */
[----:B------:R-:W-:Y:S02]  /*2f60*/  IMAD.IADD R7, R7, 0x1, R33 ;  /* 0x0000000107077824 */ /* 0x000fe400078e0221 */
[----:B------:R-:W-:Y:S01]  /*2f70*/  IMAD.MOV.U32 R28, RZ, RZ, -0x1 ;  /* 0xffffffffff1c7424 */ /* 0x000fe200078e00ff */
[----:B------:R-:W-:Y:S06]  /*2f80*/  @P0 BRA `(.L_x_32) ;  /* 0x0000004400a40947 */ /* 0x000fec0003800000 */
[----:B------:R-:W0:Y:S01]  /*2f90*/  LDC.64 R32, c[0x0][0x5c8] ;  /* 0x00017200ff207b82 */ /* 0x000e220000000a00 */
[----:B------:R-:W-:Y:S01]  /*2fa0*/  ULDC.64 UR6, c[0x0][0x5c0] ;  /* 0x0001700000067ab9 */ /* 0x000fe20000000a00 */
[----:B------:R-:W-:Y:S01]  /*2fb0*/  BSSY B0, `(.L_x_32) ;  /* 0x0000466000007945 */ /* 0x000fe20003800000 */
[-C--:B0-----:R-:W-:Y:S02]  /*2fc0*/  IMAD R10, R27, R32.reuse, RZ ;  /* 0x000000201b0a7224 */ /* 0x081fe400078e02ff */
[----:B------:R-:W-:-:S04]  /*2fd0*/  IMAD.WIDE.U32 R6, R35, R32, R6 ;  /* 0x0000002023067225 */ /* 0x000fc800078e0006 */
[----:B------:R-:W-:Y:S01]  /*2fe0*/  IMAD R31, R35, R33, R10 ;  /* 0x00000021231f7224 */ /* 0x000fe200078e020a */
[----:B------:R-:W-:Y:S02]  /*2ff0*/  LEA R11, P0, R32, R6, 0x3 ;  /* 0x00000006200b7211 */ /* 0x000fe400078018ff */
[----:B------:R-:W-:Y:S01]  /*3000*/  IADD3 R10, P1, R6, UR6, RZ ;  /* 0x00000006060a7c10 */ /* 0x000fe2000ff3e0ff */
[----:B------:R-:W-:Y:S01]  /*3010*/  IMAD.IADD R31, R7, 0x1, R31 ;  /* 0x00000001071f7824 */ /* 0x000fe200078e021f */
[----:B------:R-:W-:-:S04]  /*3020*/  IADD3 R6, P3, R11, UR6, RZ ;  /* 0x000000060b067c10 */ /* 0x000fc8000ff7e0ff */
[----:B------:R-:W-:Y:S02]  /*3030*/  LEA.HI.X R7, R32, R31, R33, 0x3, P0 ;  /* 0x0000001f20077211 */ /* 0x000fe400000f1c21 */
[----:B---3-5:R-:W-:Y:S02]  /*3040*/  FSETP.NEU.AND P0, PT, R9, RZ, PT ;  /* 0x000000ff0900720b */ /* 0x028fe40003f0d000 */
[----:B------:R-:W-:Y:S02]  /*3050*/  IADD3.X R11, R31, UR7, RZ, P1, !PT ;  /* 0x000000071f0b7c10 */ /* 0x000fe40008ffe4ff */
[----:B------:R-:W-:-:S09]  /*3060*/  IADD3.X R7, R7, UR7, RZ, P3, !PT ;  /* 0x0000000707077c10 */ /* 0x000fd20009ffe4ff */
[----:B------:R-:W-:Y:S05]  /*3070*/  @!P0 BRA `(.L_x_33) ;  /* 0x00000034005c8947 */ /* 0x000fea0003800000 */
[----:B------:R-:W-:Y:S01]  /*3080*/  ULDC.64 UR6, c[0x0][0x5b8] ;  /* 0x00016e0000067ab9 */ /* 0x000fe20000000a00 */
[----:B------:R-:W-:Y:S01]  /*3090*/  ISETP.GE.AND P0, PT, R36, 0x1, PT ;  /* 0x000000012400780c */ /* 0x000fe20003f06270 */
[----:B------:R-:W-:Y:S01]  /*30a0*/  IMAD R32, R34, UR6, RZ ;  /* 0x0000000622207c24 */ /* 0x000fe2000f8e02ff */
[----:B------:R-:W-:Y:S01]  /*30b0*/  ULDC.64 UR10, c[0x0][0x5a8] ;  /* 0x00016a00000a7ab9 */ /* 0x000fe20000000a00 */
[----:B------:R-:W-:Y:S01]  /*30c0*/  IMAD.WIDE.U32 R30, R5, UR6, R24 ;  /* 0x00000006051e7c25 */ /* 0x000fe2000f8e0018 */
[----:B------:R-:W-:Y:S01]  /*30d0*/  ISETP.LT.OR P4, PT, R29, 0x1, !P0 ;  /* 0x000000011d00780c */ /* 0x000fe20004781670 */
[----:B------:R-:W-:Y:S02]  /*30e0*/  BSSY B1, `(.L_x_34) ;  /* 0x000000c000017945 */ /* 0x000fe40003800000 */
[----:B------:R-:W-:Y:S01]  /*30f0*/  IMAD R5, R5, UR7, R32 ;  /* 0x0000000705057c24 */ /* 0x000fe2000f8e0220 */
[----:B------:R-:W-:-:S03]  /*3100*/  ULDC.64 UR6, c[0x0][0x5b0] ;  /* 0x00016c0000067ab9 */ /* 0x000fc60000000a00 */
[----:B------:R-:W-:Y:S02]  /*3110*/  IMAD.IADD R31, R31, 0x1, R5 ;  /* 0x000000011f1f7824 */ /* 0x000fe400078e0205 */
[----:B------:R-:W-:Y:S02]  /*3120*/  IMAD R5, R27, UR6, RZ ;  /* 0x000000061b057c24 */ /* 0x000fe4000f8e02ff */
[----:B------:R-:W-:-:S04]  /*3130*/  IMAD.WIDE.U32 R24, R35, UR6, R30 ;  /* 0x0000000623187c25 */ /* 0x000fc8000f8e001e */
[----:B------:R-:W-:Y:S01]  /*3140*/  IMAD R5, R35, UR7, R5 ;  /* 0x0000000723057c24 */ /* 0x000fe2000f8e0205 */
[----:B------:R-:W-:-:S04]  /*3150*/  IADD3 R24, P1, R24, UR10, RZ ;  /* 0x0000000a18187c10 */ /* 0x000fc8000ff3e0ff */
[--C-:B------:R-:W-:Y:S02]  /*3160*/  IADD3.X R25, R25, UR11, R5.reuse, P1, !PT ;  /* 0x0000000b19197c10 */ /* 0x100fe40008ffe405 */
[----:B------:R-:W-:Y:S01]  /*3170*/  PRMT R5, RZ, 0x7610, R5 ;  /* 0x00007610ff057816 */ /* 0x000fe20000000005 */
[----:B------:R-:W-:Y:S06]  /*3180*/  @P4 BRA `(.L_x_35) ;  /* 0x0000000000044947 */ /* 0x000fec0003800000 */
[----:B------:R0:W5:Y:S02]  /*3190*/  LDG.E.U8 R5, desc[UR16][R24.64] ;  /* 0x0000001018057981 */ /* 0x000164000c1e1100 */
.L_x_35:
[----:B------:R-:W-:Y:S05]  /*31a0*/  BSYNC B1 ;  /* 0x0000000000017941 */ /* 0x000fea0003800000 */
.L_x_34:
[----:B-----5:R-:W-:Y:S01]  /*31b0*/  LOP3.LUT R5, R5, 0xff, RZ, 0xc0, !PT ;  /* 0x000000ff05057812 */ /* 0x020fe200078ec0ff */
[----:B------:R-:W-:Y:S01]  /*31c0*/  BSSY B1, `(.L_x_36) ;  /* 0x000000b000017945 */ /* 0x000fe20003800000 */
[----:B------:R-:W-:Y:S02]  /*31d0*/  ISETP.LT.OR P3, PT, R29, 0x2, !P0 ;  /* 0x000000021d00780c */ /* 0x000fe40004761670 */
[----:B------:R-:W-:-:S05]  /*31e0*/  F2FP.F16.E4M3.UNPACK_B R5, R5 ;  /* 0x00000005ff05723e */ /* 0x000fca00020006ff */
[----:B------:R-:W-:Y:S01]  /*31f0*/  HADD2.F32 R32, -RZ, R5.H0_H0 ;  /* 0x20000005ff207230 */ /* 0x000fe20000004100 */
[----:B------:R-:W-:-:S04]  /*3200*/  PRMT R5, RZ, 0x7610, R5 ;  /* 0x00007610ff057816 */ /* 0x000fc80000000005 */
[----:B------:R-:W-:-:S04]  /*3210*/  FMUL R32, R32, R9 ;  /* 0x0000000920207220 */ /* 0x000fc80000400000 */
[----:B--2---:R-:W-:-:S05]  /*3220*/  FFMA R32, R141, R8, R32 ;  /* 0x000000088d207223 */ /* 0x004fca0000000020 */
[----:B------:R-:W-:-:S05]  /*3230*/  F2FP.SATFINITE.E4M3.F32.PACK_AB_MERGE_C R33, RZ, R32, RZ ;  /* 0x00000020ff21723e */ /* 0x000fca00048070ff */
[----:B------:R1:W-:Y:S01]  /*3240*/  @!P4 STG.E.U8 desc[UR16][R10.64], R33 ;  /* 0x000000210a00c986 */ /* 0x0003e2000c101110 */
[----:B------:R-:W-:Y:S05]  /*3250*/  @P3 BRA `(.L_x_37) ;  /* 0x0000000000043947 */ /* 0x000fea0003800000 */
[----:B------:R2:W5:Y:S02]  /*3260*/  LDG.E.U8 R5, desc[UR16][R24.64+0x1] ;  /* 0x0000011018057981 */ /* 0x000564000c1e1100 */
.L_x_37:
[----:B------:R-:W-:Y:S05]  /*3270*/  BSYNC B1 ;  /* 0x0000000000017941 */ /* 0x000fea0003800000 */
.L_x_36:
[----:B-----5:R-:W-:Y:S01]  /*3280*/  LOP3.LUT R5, R5, 0xff, RZ, 0xc0, !PT ;  /* 0x000000ff05057812 */ /* 0x020fe200078ec0ff */
[----:B------:R-:W-:Y:S01]  /*3290*/  BSSY B1, `(.L_x_38) ;  /* 0x0000013000017945 */ /* 0x000fe20003800000 */
[----:B-1----:R-:W-:Y:S02]  /*32a0*/  IADD3 R33, P1, R35, 0x8, RZ ;  /* 0x0000000823217810 */ /* 0x002fe40007f3e0ff */
[----:B------:R-:W-:-:S03]  /*32b0*/  F2FP.F16.E4M3.UNPACK_B R5, R5 ;  /* 0x00000005ff05723e */ /* 0x000fc600020006ff */
[----:B------:R-:W-:Y:S01]  /*32c0*/  IMAD.X R27, RZ, RZ, R27, P1 ;  /* 0x000000ffff1b7224 */ /* 0x000fe200008e061b */
[----:B------:R-:W-:Y:S01]  /*32d0*/  ISETP.GE.AND P1, PT, R36, 0x9, PT ;  /* 0x000000092400780c */ /* 0x000fe20003f26270 */
[----:B------:R-:W-:Y:S02]  /*32e0*/  HADD2.F32 R26, -RZ, R5.H0_H0 ;  /* 0x20000005ff1a7230 */ /* 0x000fe40000004100 */
[----:B------:R-:W-:Y:S01]  /*32f0*/  IMAD.WIDE.U32 R30, R33, UR6, R30 ;  /* 0x00000006211e7c25 */ /* 0x000fe2000f8e001e */
[----:B------:R-:W-:-:S03]  /*3300*/  ISETP.LT.OR P5, PT, R29, 0x1, !P1 ;  /* 0x000000011d00780c */ /* 0x000fc60004fa1670 */
[----:B------:R-:W-:Y:S01]  /*3310*/  FMUL R5, R26, R9 ;  /* 0x000000091a057220 */ /* 0x000fe20000400000 */
[----:B------:R-:W-:-:S03]  /*3320*/  IMAD R26, R27, UR6, RZ ;  /* 0x000000061b1a7c24 */ /* 0x000fc6000f8e02ff */
[----:B------:R-:W-:Y:S01]  /*3330*/  FFMA R5, R136, R8, R5 ;  /* 0x0000000888057223 */ /* 0x000fe20000000005 */
[----:B------:R-:W-:Y:S01]  /*3340*/  IMAD R33, R33, UR7, R26 ;  /* 0x0000000721217c24 */ /* 0x000fe2000f8e021a */
[----:B------:R-:W-:-:S03]  /*3350*/  IADD3 R26, P4, R30, UR10, RZ ;  /* 0x0000000a1e1a7c10 */ /* 0x000fc6000ff9e0ff */
[----:B------:R-:W-:Y:S02]  /*3360*/  F2FP.SATFINITE.E4M3.F32.PACK_AB_MERGE_C R35, RZ, R5, RZ ;  /* 0x00000005ff23723e */ /* 0x000fe400048070ff */
[----:B------:R-:W-:Y:S02]  /*3370*/  IADD3.X R27, R31, UR11, R33, P4, !PT ;  /* 0x0000000b1f1b7c10 */ /* 0x000fe4000a7fe421 */
[----:B------:R-:W-:Y:S01]  /*3380*/  PRMT R5, RZ, 0x7610, R5 ;  /* 0x00007610ff057816 */ /* 0x000fe20000000005 */
[----:B------:R1:W-:Y:S01]  /*3390*/  @!P3 STG.E.U8 desc[UR16][R10.64+0x1], R35 ;  /* 0x000001230a00b986 */ /* 0x0003e2000c101110 */
[----:B------:R-:W-:Y:S05]  /*33a0*/  @P5 BRA `(.L_x_39) ;  /* 0x0000000000045947 */ /* 0x000fea0003800000 */
[----:B------:R3:W5:Y:S02]  /*33b0*/  LDG.E.U8 R5, desc[UR16][R26.64] ;  /* 0x000000101a057981 */ /* 0x000764000c1e1100 */
.L_x_39:
[----:B------:R-:W-:Y:S05]  /*33c0*/  BSYNC B1 ;  /* 0x0000000000017941 */ /* 0x000fea0003800000 */
.L_x_38:
[----:B-----5:R-:W-:Y:S01]  /*33d0*/  LOP3.LUT R5, R5, 0xff, RZ, 0xc0, !PT ;  /* 0x000000ff05057812 */ /* 0x020fe200078ec0ff */
[----:B------:R-:W-:Y:S01]  /*33e0*/  BSSY B1, `(.L_x_40) ;  /* 0x000000b000017945 */ /* 0x000fe20003800000 */
[----:B------:R-:W-:Y:S02]  /*33f0*/  ISETP.LT.OR P3, PT, R29, 0x2, !P1 ;  /* 0x000000021d00780c */ /* 0x000fe40004f61670 */
[----:B------:R-:W-:-:S05]  /*3400*/  F2FP.F16.E4M3.UNPACK_B R5, R5 ;  /* 0x00000005ff05723e */ /* 0x000fca00020006ff */
[----:B------:R-:W-:Y:S01]  /*3410*/  HADD2.F32 R30, -RZ, R5.H0_H0 ;  /* 0x20000005ff1e7230 */ /* 0x000fe20000004100 */
[----:B------:R-:W-:-:S04]  /*3420*/  PRMT R5, RZ, 0x7610, R5 ;  /* 0x00007610ff057816 */ /* 0x000fc80000000005 */
[----:B------:R-:W-:-:S04]  /*3430*/  FMUL R30, R30, R9 ;  /* 0x000000091e1e7220 */ /* 0x000fc80000400000 */
[----:B------:R-:W-:-:S05]  /*3440*/  FFMA R30, R139, R8, R30 ;  /* 0x000000088b1e7223 */ /* 0x000fca000000001e */
[----:B------:R-:W-:-:S05]  /*3450*/  F2FP.SATFINITE.E4M3.F32.PACK_AB_MERGE_C R31, RZ, R30, RZ ;  /* 0x0000001eff1f723e */ /* 0x000fca00048070ff */
[----:B------:R4:W-:Y:S01]  /*3460*/  @!P5 STG.E.U8 desc[UR16][R6.64], R31 ;  /* 0x0000001f0600d986 */ /* 0x0009e2000c101110 */
[----:B------:R-:W-:Y:S05]  /*3470*/  @P3 BRA `(.L_x_41) ;  /* 0x0000000000043947 */ /* 0x000fea0003800000 */
[----:B------:R0:W5:Y:S02]  /*3480*/  LDG.E.U8 R5, desc[UR16][R26.64+0x1] ;  /* 0x000001101a057981 */ /* 0x000164000c1e1100 */
.L_x_41:
[----:B------:R-:W-:Y:S05]  /*3490*/  BSYNC B1 ;  /* 0x0000000000017941 */ /* 0x000fea0003800000 */
.L_x_40:
[----:B-----5:R-:W-:Y:S01]  /*34a0*/  LOP3.LUT R5, R5, 0xff, RZ, 0xc0, !PT ;  /* 0x000000ff05057812 */ /* 0x020fe200078ec0ff */
[----:B------:R-:W-:Y:S01]  /*34b0*/  BSSY B1, `(.L_x_42) ;  /* 0x000000b000017945 */ /* 0x000fe20003800000 */
[----:B------:R-:W-:Y:S02]  /*34c0*/  ISETP.LT.OR P4, PT, R29, 0x9, !P0 ;  /* 0x000000091d00780c */ /* 0x000fe40004781670 */
[----:B------:R-:W-:-:S05]  /*34d0*/  F2FP.F16.E4M3.UNPACK_B R5, R5 ;  /* 0x00000005ff05723e */ /* 0x000fca00020006ff */
[----:B------:R-:W-:-:S05]  /*34e0*/  HADD2.F32 R30, -RZ, R5.H0_H0 ;  /* 0x20000005ff1e7230 */ /* 0x000fca0000004100 */
[----:B------:R-:W-:-:S04]  /*34f0*/  FMUL R5, R30, R9 ;  /* 0x000000091e057220 */ /* 0x000fc80000400000 */
[----:B------:R-:W-:-:S05]  /*3500*/  FFMA R5, R134, R8, R5 ;  /* 0x0000000886057223 */ /* 0x000fca0000000005 */
[----:B----4-:R-:W-:Y:S02]  /*3510*/  F2FP.SATFINITE.E4M3.F32.PACK_AB_MERGE_C R31, RZ, R5, RZ ;  /* 0x00000005ff1f723e */ /* 0x010fe400048070ff */
[----:B------:R-:W-:-:S03]  /*3520*/  PRMT R5, RZ, 0x7610, R5 ;  /* 0x00007610ff057816 */ /* 0x000fc60000000005 */
[----:B------:R4:W-:Y:S01]  /*3530*/  @!P3 STG.E.U8 desc[UR16][R6.64+0x1], R31 ;  /* 0x0000011f0600b986 */ /* 0x0009e2000c101110 */
[----:B------:R-:W-:Y:S05]  /*3540*/  @P4 BRA `(.L_x_43) ;  /* 0x0000000000044947 */ /* 0x000fea0003800000 */
[----:B------:R0:W5:Y:S02]  /*3550*/  LDG.E.U8 R5, desc[UR16][R24.64+0x8] ;  /* 0x0000081018057981 */ /* 0x000164000c1e1100 */
.L_x_43:
[----:B------:R-:W-:Y:S05]  /*3560*/  BSYNC B1 ;  /* 0x0000000000017941 */ /* 0x000fea0003800000 */
.L_x_42:
        /* <DEDUP_REMOVED lines=8> */
[----:B----4-:R-:W-:-:S05]  /*35f0*/  F2FP.SATFINITE.E4M3.F32.PACK_AB_MERGE_C R31, RZ, R30, RZ ;  /* 0x0000001eff1f723e */ /* 0x010fca00048070ff */
[----:B------:R4:W-:Y:S01]  /*3600*/  @!P4 STG.E.U8 desc[UR16][R10.64+0x8], R31 ;  /* 0x0000081f0a00c986 */ /* 0x0009e2000c101110 */
[----:B------:R-:W-:Y:S05]  /*3610*/  @P3 BRA `(.L_x_45) ;  /* 0x0000000000043947 */ /* 0x000fea0003800000 */
[----:B------:R0:W5:Y:S02]  /*3620*/  LDG.E.U8 R5, desc[UR16][R24.64+0x9] ;  /* 0x0000091018057981 */ /* 0x000164000c1e1100 */
.L_x_45:
[----:B------:R-:W-:Y:S05]  /*3630*/  BSYNC B1 ;  /* 0x0000000000017941 */ /* 0x000fea0003800000 */
.L_x_44:
        /* <DEDUP_REMOVED lines=12> */
.L_x_47:
[----:B------:R-:W-:Y:S05]  /*3700*/  BSYNC B1 ;  /* 0x0000000000017941 */ /* 0x000fea0003800000 */
.L_x_46:
        /* <DEDUP_REMOVED lines=12> */
.L_x_49:
[----:B------:R-:W-:Y:S05]  /*37d0*/  BSYNC B1 ;  /* 0x0000000000017941 */ /* 0x000fea0003800000 */
.L_x_48:
        /* <DEDUP_REMOVED lines=12> */
.L_x_51:
[----:B------:R-:W-:Y:S05]  /*38a0*/  BSYNC B1 ;  /* 0x0000000000017941 */ /* 0x000fea0003800000 */
.L_x_50:
        /* <DEDUP_REMOVED lines=12> */
.L_x_53:
[----:B------:R-:W-:Y:S05]  /*3970*/  BSYNC B1 ;  /* 0x0000000000017941 */ /* 0x000fea0003800000 */
.L_x_52:
        /* <DEDUP_REMOVED lines=12> */
.L_x_55:
[----:B------:R-:W-:Y:S05]  /*3a40*/  BSYNC B1 ;  /* 0x0000000000017941 */ /* 0x000fea0003800000 */
.L_x_54:
        /* <DEDUP_REMOVED lines=12> */
.L_x_57:
[----:B------:R-:W-:Y:S05]  /*3b10*/  BSYNC B1 ;  /* 0x0000000000017941 */ /* 0x000fea0003800000 */
.L_x_56:
        /* <DEDUP_REMOVED lines=12> */
.L_x_59:
[----:B------:R-:W-:Y:S05]  /*3be0*/  BSYNC B1 ;  /* 0x0000000000017941 */ /* 0x000fea0003800000 */
.L_x_58:
        /* <DEDUP_REMOVED lines=12> */
.L_x_61:
[----:B------:R-:W-:Y:S05]  /*3cb0*/  BSYNC B1 ;  /* 0x0000000000017941 */ /* 0x000fea0003800000 */
.L_x_60:
        /* <DEDUP_REMOVED lines=12> */
.L_x_63:
[----:B------:R-:W-:Y:S05]  /*3d80*/  BSYNC B1 ;  /* 0x0000000000017941 */ /* 0x000fea0003800000 */
.L_x_62:
        /* <DEDUP_REMOVED lines=12> */
.L_x_65:
[----:B------:R-:W-:Y:S05]  /*3e50*/  BSYNC B1 ;  /* 0x0000000000017941 */ /* 0x000fea0003800000 */
.L_x_64:
        /* <DEDUP_REMOVED lines=12> */
.L_x_67:
[----:B------:R-:W-:Y:S05]  /*3f20*/  BSYNC B1 ;  /* 0x0000000000017941 */ /* 0x000fea0003800000 */
.L_x_66:
        /* <DEDUP_REMOVED lines=12> */
.L_x_69:
[----:B------:R-:W-:Y:S05]  /*3ff0*/  BSYNC B1 ;  /* 0x0000000000017941 */ /* 0x000fea0003800000 */
.L_x_68:
        /* <DEDUP_REMOVED lines=12> */
.L_x_71:
[----:B------:R-:W-:Y:S05]  /*40c0*/  BSYNC B1 ;  /* 0x0000000000017941 */ /* 0x000fea0003800000 */
.L_x_70:
        /* <DEDUP_REMOVED lines=12> */
.L_x_73:
[----:B------:R-:W-:Y:S05]  /*4190*/  BSYNC B1 ;  /* 0x0000000000017941 */ /* 0x000fea0003800000 */
.L_x_72:
        /* <DEDUP_REMOVED lines=12> */
.L_x_75:
[----:B------:R-:W-:Y:S05]  /*4260*/  BSYNC B1 ;  /* 0x0000000000017941 */ /* 0x000fea0003800000 */
.L_x_74:
        /* <DEDUP_REMOVED lines=12> */
.L_x_77:
[----:B------:R-:W-:Y:S05]  /*4330*/  BSYNC B1 ;  /* 0x0000000000017941 */ /* 0x000fea0003800000 */
.L_x_76:
        /* <DEDUP_REMOVED lines=12> */
.L_x_79:
[----:B------:R-:W-:Y:S05]  /*4400*/  BSYNC B1 ;  /* 0x0000000000017941 */ /* 0x000fea0003800000 */
.L_x_78:
        /* <DEDUP_REMOVED lines=12> */
.L_x_81:
[----:B------:R-:W-:Y:S05]  /*44d0*/  BSYNC B1 ;  /* 0x0000000000017941 */ /* 0x000fea0003800000 */
.L_x_80:
        /* <DEDUP_REMOVED lines=12> */
.L_x_83:
[----:B------:R-:W-:Y:S05]  /*45a0*/  BSYNC B1 ;  /* 0x0000000000017941 */ /* 0x000fea0003800000 */
.L_x_82:
        /* <DEDUP_REMOVED lines=12> */
.L_x_85:
[----:B------:R-:W-:Y:S05]  /*4670*/  BSYNC B1 ;  /* 0x0000000000017941 */ /* 0x000fea0003800000 */
.L_x_84:
        /* <DEDUP_REMOVED lines=12> */
.L_x_87:
[----:B------:R-:W-:Y:S05]  /*4740*/  BSYNC B1 ;  /* 0x0000000000017941 */ /* 0x000fea0003800000 */
.L_x_86:
        /* <DEDUP_REMOVED lines=12> */
.L_x_89:
[----:B------:R-:W-:Y:S05]  /*4810*/  BSYNC B1 ;  /* 0x0000000000017941 */ /* 0x000fea0003800000 */
.L_x_88:
        /* <DEDUP_REMOVED lines=12> */
.L_x_91:
[----:B------:R-:W-:Y:S05]  /*48e0*/  BSYNC B1 ;  /* 0x0000000000017941 */ /* 0x000fea0003800000 */
.L_x_90:
        /* <DEDUP_REMOVED lines=12> */
.L_x_93:
[----:B------:R-:W-:Y:S05]  /*49b0*/  BSYNC B1 ;  /* 0x0000000000017941 */ /* 0x000fea0003800000 */
.L_x_92:
        /* <DEDUP_REMOVED lines=12> */
.L_x_95:
[----:B------:R-:W-:Y:S05]  /*4a80*/  BSYNC B1 ;  /* 0x0000000000017941 */ /* 0x000fea0003800000 */
.L_x_94:
        /* <DEDUP_REMOVED lines=12> */
.L_x_97:
[----:B------:R-:W-:Y:S05]  /*4b50*/  BSYNC B1 ;  /* 0x0000000000017941 */ /* 0x000fea0003800000 */
.L_x_96:
        /* <DEDUP_REMOVED lines=12> */
.L_x_99:
[----:B------:R-:W-:Y:S05]  /*4c20*/  BSYNC B1 ;  /* 0x0000000000017941 */ /* 0x000fea0003800000 */
.L_x_98:
        /* <DEDUP_REMOVED lines=12> */
.L_x_101:
[----:B------:R-:W-:Y:S05]  /*4cf0*/  BSYNC B1 ;  /* 0x0000000000017941 */ /* 0x000fea0003800000 */
.L_x_100:
        /* <DEDUP_REMOVED lines=12> */
.L_x_103:
[----:B------:R-:W-:Y:S05]  /*4dc0*/  BSYNC B1 ;  /* 0x0000000000017941 */ /* 0x000fea0003800000 */
.L_x_102:
        /* <DEDUP_REMOVED lines=12> */
.L_x_105:
[----:B------:R-:W-:Y:S05]  /*4e90*/  BSYNC B1 ;  /* 0x0000000000017941 */ /* 0x000fea0003800000 */
.L_x_104:
        /* <DEDUP_REMOVED lines=12> */
.L_x_107:
[----:B------:R-:W-:Y:S05]  /*4f60*/  BSYNC B1 ;  /* 0x0000000000017941 */ /* 0x000fea0003800000 */
.L_x_106:
        /* <DEDUP_REMOVED lines=12> */
.L_x_109:
[----:B------:R-:W-:Y:S05]  /*5030*/  BSYNC B1 ;  /* 0x0000000000017941 */ /* 0x000fea0003800000 */
.L_x_108:
        /* <DEDUP_REMOVED lines=12> */
.L_x_111:
[----:B------:R-:W-:Y:S05]  /*5100*/  BSYNC B1 ;  /* 0x0000000000017941 */ /* 0x000fea0003800000 */
.L_x_110:
        /* <DEDUP_REMOVED lines=12> */
.L_x_113:
[----:B------:R-:W-:Y:S05]  /*51d0*/  BSYNC B1 ;  /* 0x0000000000017941 */ /* 0x000fea0003800000 */
.L_x_112:
        /* <DEDUP_REMOVED lines=12> */
.L_x_115:
[----:B------:R-:W-:Y:S05]  /*52a0*/  BSYNC B1 ;  /* 0x0000000000017941 */ /* 0x000fea0003800000 */
.L_x_114:
        /* <DEDUP_REMOVED lines=12> */
.L_x_117:
[----:B------:R-:W-:Y:S05]  /*5370*/  BSYNC B1 ;  /* 0x0000000000017941 */ /* 0x000fea0003800000 */
.L_x_116:
        /* <DEDUP_REMOVED lines=12> */
.L_x_119:
[----:B------:R-:W-:Y:S05]  /*5440*/  BSYNC B1 ;  /* 0x0000000000017941 */ /* 0x000fea0003800000 */
.L_x_118:
        /* <DEDUP_REMOVED lines=12> */
.L_x_121:
[----:B------:R-:W-:Y:S05]  /*5510*/  BSYNC B1 ;  /* 0x0000000000017941 */ /* 0x000fea0003800000 */
.L_x_120:
        /* <DEDUP_REMOVED lines=12> */
.L_x_123:
[----:B------:R-:W-:Y:S05]  /*55e0*/  BSYNC B1 ;  /* 0x0000000000017941 */ /* 0x000fea0003800000 */
.L_x_122:
        /* <DEDUP_REMOVED lines=12> */
.L_x_125:
[----:B------:R-:W-:Y:S05]  /*56b0*/  BSYNC B1 ;  /* 0x0000000000017941 */ /* 0x000fea0003800000 */
.L_x_124:
        /* <DEDUP_REMOVED lines=12> */
.L_x_127:
[----:B------:R-:W-:Y:S05]  /*5780*/  BSYNC B1 ;  /* 0x0000000000017941 */ /* 0x000fea0003800000 */
.L_x_126:
        /* <DEDUP_REMOVED lines=12> */
.L_x_129:
[----:B------:R-:W-:Y:S05]  /*5850*/  BSYNC B1 ;  /* 0x0000000000017941 */ /* 0x000fea0003800000 */
.L_x_128:
        /* <DEDUP_REMOVED lines=12> */
.L_x_131:
[----:B------:R-:W-:Y:S05]  /*5920*/  BSYNC B1 ;  /* 0x0000000000017941 */ /* 0x000fea0003800000 */
.L_x_130:
        /* <DEDUP_REMOVED lines=12> */
.L_x_133:
[----:B------:R-:W-:Y:S05]  /*59f0*/  BSYNC B1 ;  /* 0x0000000000017941 */ /* 0x000fea0003800000 */
.L_x_132:
        /* <DEDUP_REMOVED lines=12> */
.L_x_135:
[----:B------:R-:W-:Y:S05]  /*5ac0*/  BSYNC B1 ;  /* 0x0000000000017941 */ /* 0x000fea0003800000 */
.L_x_134:
        /* <DEDUP_REMOVED lines=12> */
.L_x_137:
[----:B------:R-:W-:Y:S05]  /*5b90*/  BSYNC B1 ;  /* 0x0000000000017941 */ /* 0x000fea0003800000 */
.L_x_136:
        /* <DEDUP_REMOVED lines=12> */
.L_x_139:
[----:B------:R-:W-:Y:S05]  /*5c60*/  BSYNC B1 ;  /* 0x0000000000017941 */ /* 0x000fea0003800000 */
.L_x_138:
        /* <DEDUP_REMOVED lines=12> */
.L_x_141:
[----:B------:R-:W-:Y:S05]  /*5d30*/  BSYNC B1 ;  /* 0x0000000000017941 */ /* 0x000fea0003800000 */
.L_x_140:
        /* <DEDUP_REMOVED lines=12> */
.L_x_143:
[----:B------:R-:W-:Y:S05]  /*5e00*/  BSYNC B1 ;  /* 0x0000000000017941 */ /* 0x000fea0003800000 */
.L_x_142:
        /* <DEDUP_REMOVED lines=12> */
.L_x_145:
[----:B------:R-:W-:Y:S05]  /*5ed0*/  BSYNC B1 ;  /* 0x0000000000017941 */ /* 0x000fea0003800000 */
.L_x_144:
[----:B-----5:R-:W-:Y:S01]  /*5ee0*/  LOP3.LUT R5, R5, 0xff, RZ, 0xc0, !PT ;  /* 0x000000ff05057812 */ /* 0x020fe200078ec0ff */
[----:B------:R-:W-:Y:S01]  /*5ef0*/  BSSY B1, `(.L_x_146) ;  /* 0x000000b000017945 */ /* 0x000fe20003800000 */
[----:B------:R-:W-:Y:S02]  /*5f00*/  ISETP.LT.OR P4, PT, R29, 0x71, !P0 ;  /* 0x000000711d00780c */ /* 0x000fe40004781670 */
[----:B------:R-:W-:-:S05]  /*5f10*/  F2FP.F16.E4M3.UNPACK_B R5, R5 ;  /* 0x00000005ff05723e */ /* 0x000fca00020006ff */
[----:B------:R-:W-:-:S05]  /*5f20*/  HADD2.F32 R18, -RZ, R5.H0_H0 ;  /* 0x20000005ff127230 */ /* 0x000fca0000004100 */
[----:B------:R-:W-:-:S04]  /*5f30*/  FMUL R5, R18, R9 ;  /* 0x0000000912057220 */ /* 0x000fc80000400000 */
[----:B------:R-:W-:-:S05]  /*5f40*/  FFMA R5, R20, R8, R5 ;  /* 0x0000000814057223 */ /* 0x000fca0000000005 */
[----:B0-----:R-:W-:Y:S02]  /*5f50*/  F2FP.SATFINITE.E4M3.F32.PACK_AB_MERGE_C R23, RZ, R5, RZ ;  /* 0x00000005ff17723e */ /* 0x001fe400048070ff */
[----:B------:R-:W-:-:S03]  /*5f60*/  PRMT R5, RZ, 0x7610, R5 ;  /* 0x00007610ff057816 */ /* 0x000fc60000000005 */
[----:B------:R0:W-:Y:S01]  /*5f70*/  @!P3 STG.E.U8 desc[UR16][R6.64+0x69], R23 ;  /* 0x000069170600b986 */ /* 0x0001e2000c101110 */
[----:B------:R-:W-:Y:S05]  /*5f80*/  @P4 BRA `(.L_x_147) ;  /* 0x0000000000044947 */ /* 0x000fea0003800000 */
[----:B------:R0:W5:Y:S02]  /*5f90*/  LDG.E.U8 R5, desc[UR16][R24.64+0x70] ;  /* 0x0000701018057981 */ /* 0x000164000c1e1100 */
.L_x_147:
[----:B------:R-:W-:Y:S05]  /*5fa0*/  BSYNC B1 ;  /* 0x0000000000017941 */ /* 0x000fea0003800000 */
.L_x_146:
        /* <DEDUP_REMOVED lines=12> */
.L_x_149:
[----:B------:R-:W-:Y:S05]  /*6070*/  BSYNC B1 ;  /* 0x0000000000017941 */ /* 0x000fea0003800000 */
.L_x_148:
        /* <DEDUP_REMOVED lines=12> */
.L_x_151:
[----:B------:R-:W-:Y:S05]  /*6140*/  BSYNC B1 ;  /* 0x0000000000017941 */ /* 0x000fea0003800000 */
.L_x_150:
        /* <DEDUP_REMOVED lines=8> */
[----:B0-----:R-:W-:-:S05]  /*61d0*/  F2FP.SATFINITE.E4M3.F32.PACK_AB_MERGE_C R17, RZ, R18, RZ ;  /* 0x00000012ff11723e */ /* 0x001fca00048070ff */
[----:B------:R0:W-:Y:S01]  /*61e0*/  @!P4 STG.E.U8 desc[UR16][R6.64+0x70], R17 ;  /* 0x000070110600c986 */ /* 0x0001e2000c101110 */
[----:B------:R-:W-:Y:S05]  /*61f0*/  @P3 BRA `(.L_x_153) ;  /* 0x0000000000043947 */ /* 0x000fea0003800000 */
[----:B------:R0:W5:Y:S02]  /*6200*/  LDG.E.U8 R5, desc[UR16][R26.64+0x71] ;  /* 0x000071101a057981 */ /* 0x000164000c1e1100 */
.L_x_153:
[----:B------:R-:W-:Y:S05]  /*6210*/  BSYNC B1 ;  /* 0x0000000000017941 */ /* 0x000fea0003800000 */
.L_x_152:
        /* <DEDUP_REMOVED lines=12> */
.L_x_155:
[----:B------:R-:W-:Y:S05]  /*62e0*/  BSYNC B1 ;  /* 0x0000000000017941 */ /* 0x000fea0003800000 */
.L_x_154:
        /* <DEDUP_REMOVED lines=12> */
.L_x_157:
[----:B------:R-:W-:Y:S05]  /*63b0*/  BSYNC B1 ;  /* 0x0000000000017941 */ /* 0x000fea0003800000 */
.L_x_156:
        /* <DEDUP_REMOVED lines=12> */
.L_x_159:
[----:B------:R-:W-:Y:S05]  /*6480*/  BSYNC B1 ;  /* 0x0000000000017941 */ /* 0x000fea0003800000 */
.L_x_158:
[----:B-----5:R-:W-:Y:S01]  /*6490*/  LOP3.LUT R5, R5, 0xff, RZ, 0xc0, !PT ;  /* 0x000000ff05057812 */ /* 0x020fe200078ec0ff */
[----:B------:R-:W-:Y:S01]  /*64a0*/  BSSY B1, `(.L_x_160) ;  /* 0x000000b000017945 */ /* 0x000fe20003800000 */
[----:B------:R-:W-:Y:S02]  /*64b0*/  ISETP.LT.OR P1, PT, R29, 0x7a, !P1 ;  /* 0x0000007a1d00780c */ /* 0x000fe40004f21670 */
[----:B------:R-:W-:-:S05]  /*64c0*/  F2FP.F16.E4M3.UNPACK_B R5, R5 ;  /* 0x00000005ff05723e */ /* 0x000fca00020006ff */
[----:B01--4-:R-:W-:Y:S01]  /*64d0*/  HADD2.F32 R10, -RZ, R5.H0_H0 ;  /* 0x20000005ff0a7230 */ /* 0x013fe20000004100 */
[----:B------:R-:W-:-:S04]  /*64e0*/  PRMT R5, RZ, 0x7610, R5 ;  /* 0x00007610ff057816 */ /* 0x000fc80000000005 */
[----:B------:R-:W-:-:S04]  /*64f0*/  FMUL R10, R10, R9 ;  /* 0x000000090a0a7220 */ /* 0x000fc80000400000 */
[----:B------:R-:W-:-:S05]  /*6500*/  FFMA R10, R15, R8, R10 ;  /* 0x000000080f0a7223 */ /* 0x000fca000000000a */
[----:B------:R-:W-:-:S05]  /*6510*/  F2FP.SATFINITE.E4M3.F32.PACK_AB_MERGE_C R11, RZ, R10, RZ ;  /* 0x0000000aff0b723e */ /* 0x000fca00048070ff */
[----:B------:R0:W-:Y:S01]  /*6520*/  @!P3 STG.E.U8 desc[UR16][R6.64+0x78], R11 ;  /* 0x0000780b0600b986 */ /* 0x0001e2000c101110 */
[----:B------:R-:W-:Y:S05]  /*6530*/  @P1 BRA `(.L_x_161) ;  /* 0x0000000000041947 */ /* 0x000fea0003800000 */
[----:B------:R1:W5:Y:S02]  /*6540*/  LDG.E.U8 R5, desc[UR16][R26.64+0x79] ;  /* 0x000079101a057981 */ /* 0x000364000c1e1100 */
.L_x_161:
[----:B------:R-:W-:Y:S05]  /*6550*/  BSYNC B1 ;  /* 0x0000000000017941 */ /* 0x000fea0003800000 */
.L_x_160:
[----:B------:R-:W-:Y:S05]  /*6560*/  @P1 BRA `(.L_x_162) ;  /* 0x0000001000281947 */ /* 0x000fea0003800000 */
[----:B-----5:R-:W-:-:S04]  /*6570*/  LOP3.LUT R5, R5, 0xff, RZ, 0xc0, !PT ;  /* 0x000000ff05057812 */ /* 0x020fc800078ec0ff */
[----:B------:R-:W-:-:S05]  /*6580*/  F2FP.F16.E4M3.UNPACK_B R5, R5 ;  /* 0x00000005ff05723e */ /* 0x000fca00020006ff */
[----:B------:R-:W-:-:S05]  /*6590*/  HADD2.F32 R10, -RZ, R5.H0_H0 ;  /* 0x20000005ff0a7230 */ /* 0x000fca0000004100 */
[----:B------:R-:W-:-:S04]  /*65a0*/  FMUL R5, R10, R9 ;  /* 0x000000090a057220 */ /* 0x000fc80000400000 */
[----:B------:R-:W-:-:S05]  /*65b0*/  FFMA R5, R14, R8, R5 ;  /* 0x000000080e057223 */ /* 0x000fca0000000005 */
[----:B------:R-:W-:-:S05]  /*65c0*/  F2FP.SATFINITE.E4M3.F32.PACK_AB_MERGE_C R5, RZ, R5, RZ ;  /* 0x00000005ff05723e */ /* 0x000fca00048070ff */
[----:B------:R4:W-:Y:S01]  /*65d0*/  STG.E.U8 desc[UR16][R6.64+0x79], R5 ;  /* 0x0000790506007986 */ /* 0x0009e2000c101110 */
[----:B------:R-:W-:Y:S05]  /*65e0*/  BRA `(.L_x_162) ;  /* 0x0000001000087947 */ /* 0x000fea0003800000 */
.L_x_33:
[----:B------:R-:W-:Y:S01]  /*65f0*/  ISETP.GE.AND P1, PT, R36, 0x1, PT ;  /* 0x000000012400780c */ /* 0x000fe20003f26270 */
[-C--:B--2---:R-:W-:Y:S01]  /*6600*/  FMUL R141, R141, R8.reuse ;  /* 0x000000088d8d7220 */ /* 0x084fe20000400000 */
[-C--:B------:R-:W-:Y:S01]  /*6610*/  FMUL R136, R136, R8.reuse ;  /* 0x0000000888887220 */ /* 0x080fe20000400000 */
[----:B------:R-:W-:Y:S01]  /*6620*/  ISETP.GE.AND P0, PT, R36, 0x9, PT ;  /* 0x000000092400780c */ /* 0x000fe20003f06270 */
[-C--:B------:R-:W-:Y:S01]  /*6630*/  FMUL R139, R139, R8.reuse ;  /* 0x000000088b8b7220 */ /* 0x080fe20000400000 */
[C---:B------:R-:W-:Y:S01]  /*6640*/  ISETP.LT.OR P4, PT, R29.reuse, 0x1, !P1 ;  /* 0x000000011d00780c */ /* 0x040fe20004f81670 */
[-C--:B------:R-:W-:Y:S01]  /*6650*/  FMUL R134, R134, R8.reuse ;  /* 0x0000000886867220 */ /* 0x080fe20000400000 */
[----:B------:R-:W-:Y:S01]  /*6660*/  ISETP.LT.OR P5, PT, R29, 0x2, !P1 ;  /* 0x000000021d00780c */ /* 0x000fe20004fa1670 */
[-C--:B------:R-:W-:Y:S01]  /*6670*/  FMUL R137, R137, R8.reuse ;  /* 0x0000000889897220 */ /* 0x080fe20000400000 */
[----:B------:R-:W-:Y:S01]  /*6680*/  F2FP.SATFINITE.E4M3.F32.PACK_AB_MERGE_C R141, RZ, R141, RZ ;  /* 0x0000008dff8d723e */ /* 0x000fe200048070ff */
[----:B------:R-:W-:Y:S01]  /*6690*/  FMUL R132, R132, R8 ;  /* 0x0000000884847220 */ /* 0x000fe20000400000 */
[----:B------:R-:W-:Y:S01]  /*66a0*/  F2FP.SATFINITE.E4M3.F32.PACK_AB_MERGE_C R5, RZ, R136, RZ ;  /* 0x00000088ff05723e */ /* 0x000fe200048070ff */
[-C--:B------:R-:W-:Y:S01]  /*66b0*/  FMUL R135, R135, R8.reuse ;  /* 0x0000000887877220 */ /* 0x080fe20000400000 */
[C---:B------:R-:W-:Y:S01]  /*66c0*/  ISETP.LT.OR P3, PT, R29.reuse, 0x1, !P0 ;  /* 0x000000011d00780c */ /* 0x040fe20004761670 */
[-C--:B------:R-:W-:Y:S01]  /*66d0*/  FMUL R130, R130, R8.reuse ;  /* 0x0000000882827220 */ /* 0x080fe20000400000 */
[----:B------:R-:W-:Y:S01]  /*66e0*/  ISETP.LT.OR P6, PT, R29, 0xa, !P1 ;  /* 0x0000000a1d00780c */ /* 0x000fe20004fc1670 */
[-C--:B------:R-:W-:Y:S01]  /*66f0*/  FMUL R133, R133, R8.reuse ;  /* 0x0000000885857220 */ /* 0x080fe20000400000 */
[----:B------:R-:W-:Y:S01]  /*6700*/  F2FP.SATFINITE.E4M3.F32.PACK_AB_MERGE_C R139, RZ, R139, RZ ;  /* 0x0000008bff8b723e */ /* 0x000fe200048070ff */
[----:B------:R-:W-:Y:S01]  /*6710*/  @!P4 STG.E.U8 desc[UR16][R10.64], R141 ;  /* 0x0000008d0a00c986 */ /* 0x000fe2000c101110 */
[C---:B------:R-:W-:Y:S01]  /*6720*/  ISETP.LT.OR P4, PT, R29.reuse, 0x2, !P0 ;  /* 0x000000021d00780c */ /* 0x040fe20004781670 */
[----:B------:R-:W-:Y:S01]  /*6730*/  FMUL R128, R128, R8 ;  /* 0x0000000880807220 */ /* 0x000fe20000400000 */
[----:B------:R-:W-:Y:S01]  /*6740*/  F2FP.SATFINITE.E4M3.F32.PACK_AB_MERGE_C R25, RZ, R134, RZ ;  /* 0x00000086ff19723e */ /* 0x000fe200048070ff */
[----:B------:R0:W-:Y:S01]  /*6750*/  @!P5 STG.E.U8 desc[UR16][R10.64+0x1], R5 ;  /* 0x000001050a00d986 */ /* 0x0001e2000c101110 */
[----:B------:R-:W-:Y:S01]  /*6760*/  ISETP.LT.OR P5, PT, R29, 0x9, !P1 ;  /* 0x000000091d00780c */ /* 0x000fe20004fa1670 */
[-C--:B------:R-:W-:Y:S01]  /*6770*/  FMUL R131, R131, R8.reuse ;  /* 0x0000000883837220 */ /* 0x080fe20000400000 */
[----:B------:R-:W-:Y:S01]  /*6780*/  F2FP.SATFINITE.E4M3.F32.PACK_AB_MERGE_C R137, RZ, R137, RZ ;  /* 0x00000089ff89723e */ /* 0x000fe200048070ff */
[----:B------:R-:W-:Y:S01]  /*6790*/  @!P3 STG.E.U8 desc[UR16][R6.64], R139 ;  /* 0x0000008b0600b986 */ /* 0x000fe2000c101110 */
[----:B------:R-:W-:Y:S01]  /*67a0*/  ISETP.LT.OR P3, PT, R29, 0x9, !P0 ;  /* 0x000000091d00780c */ /* 0x000fe20004761670 */
[-C--:B------:R-:W-:Y:S01]  /*67b0*/  FMUL R126, R126, R8.reuse ;  /* 0x000000087e7e7220 */ /* 0x080fe20000400000 */
[----:B------:R-:W-:Y:S01]  /*67c0*/  F2FP.SATFINITE.E4M3.F32.PACK_AB_MERGE_C R135, RZ, R135, RZ ;  /* 0x00000087ff87723e */ /* 0x000fe200048070ff */
[-C--:B------:R-:W-:Y:S01]  /*67d0*/  FMUL R129, R129, R8.reuse ;  /* 0x0000000881817220 */ /* 0x080fe20000400000 */
[----:B------:R-:W-:Y:S01]  /*67e0*/  F2FP.SATFINITE.E4M3.F32.PACK_AB_MERGE_C R133, RZ, R133, RZ ;  /* 0x00000085ff85723e */ /* 0x000fe200048070ff */
[----:B------:R1:W-:Y:S01]  /*67f0*/  @!P4 STG.E.U8 desc[UR16][R6.64+0x1], R25 ;  /* 0x000001190600c986 */ /* 0x0003e2000c101110 */
[C---:B------:R-:W-:Y:S01]  /*6800*/  ISETP.LT.OR P4, PT, R29.reuse, 0xa, !P0 ;  /* 0x0000000a1d00780c */ /* 0x040fe20004781670 */
[----:B------:R-:W-:Y:S01]  /*6810*/  FMUL R124, R124, R8 ;  /* 0x000000087c7c7220 */ /* 0x000fe20000400000 */
[----:B0-----:R-:W-:Y:S01]  /*6820*/  F2FP.SATFINITE.E4M3.F32.PACK_AB_MERGE_C R5, RZ, R132, RZ ;  /* 0x00000084ff05723e */ /* 0x001fe200048070ff */
[----:B------:R-:W-:Y:S01]  /*6830*/  @!P5 STG.E.U8 desc[UR16][R10.64+0x8], R137 ;  /* 0x000008890a00d986 */ /* 0x000fe2000c101110 */
[----:B------:R-:W-:Y:S01]  /*6840*/  ISETP.LT.OR P5, PT, R29, 0x11, !P1 ;  /* 0x000000111d00780c */ /* 0x000fe20004fa1670 */
[-C--:B------:R-:W-:Y:S01]  /*6850*/  FMUL R127, R127, R8.reuse ;  /* 0x000000087f7f7220 */ /* 0x080fe20000400000 */
[----:B------:R-:W-:Y:S01]  /*6860*/  F2FP.SATFINITE.E4M3.F32.PACK_AB_MERGE_C R131, RZ, R131, RZ ;  /* 0x00000083ff83723e */ /* 0x000fe200048070ff */
[----:B------:R0:W-:Y:S01]  /*6870*/  @!P6 STG.E.U8 desc[UR16][R10.64+0x9], R5 ;  /* 0x000009050a00e986 */ /* 0x0001e2000c101110 */
[----:B------:R-:W-:Y:S01]  /*6880*/  ISETP.LT.OR P6, PT, R29, 0x12, !P1 ;  /* 0x000000121d00780c */ /* 0x000fe20004fc1670 */
[----:B------:R-:W-:Y:S01]  /*6890*/  FMUL R122, R122, R8 ;  /* 0x000000087a7a7220 */ /* 0x000fe20000400000 */
[----:B------:R-:W-:Y:S01]  /*68a0*/  F2FP.SATFINITE.E4M3.F32.PACK_AB_MERGE_C R129, RZ, R129, RZ ;  /* 0x00000081ff81723e */ /* 0x000fe200048070ff */
[----:B------:R-:W-:Y:S01]  /*68b0*/  @!P3 STG.E.U8 desc[UR16][R6.64+0x8], R135 ;  /* 0x000008870600b986 */ /* 0x000fe2000c101110 */
[----:B-1----:R-:W-:Y:S01]  /*68c0*/  F2FP.SATFINITE.E4M3.F32.PACK_AB_MERGE_C R25, RZ, R130, RZ ;  /* 0x00000082ff19723e */ /* 0x002fe200048070ff */
[-C--:B------:R-:W-:Y:S01]  /*68d0*/  FMUL R125, R125, R8.reuse ;  /* 0x000000087d7d7220 */ /* 0x080fe20000400000 */
[C---:B------:R-:W-:Y:S01]  /*68e0*/  ISETP.LT.OR P3, PT, R29.reuse, 0x11, !P0 ;  /* 0x000000111d00780c */ /* 0x040fe20004761670 */
[-C--:B------:R-:W-:Y:S01]  /*68f0*/  FMUL R120, R120, R8.reuse ;  /* 0x0000000878787220 */ /* 0x080fe20000400000 */
[----:B------:R-:W-:Y:S01]  /*6900*/  F2FP.SATFINITE.E4M3.F32.PACK_AB_MERGE_C R127, RZ, R127, RZ ;  /* 0x0000007fff7f723e */ /* 0x000fe200048070ff */
[----:B------:R1:W-:Y:S01]  /*6910*/  @!P4 STG.E.U8 desc[UR16][R6.64+0x9], R25 ;  /* 0x000009190600c986 */ /* 0x0003e2000c101110 */
[----:B------:R-:W-:Y:S01]  /*6920*/  ISETP.LT.OR P4, PT, R29, 0x12, !P0 ;  /* 0x000000121d00780c */ /* 0x000fe20004781670 */
[----:B------:R-:W-:Y:S01]  /*6930*/  FMUL R123, R123, R8 ;  /* 0x000000087b7b7220 */ /* 0x000fe20000400000 */
[----:B0-----:R-:W-:Y:S01]  /*6940*/  F2FP.SATFINITE.E4M3.F32.PACK_AB_MERGE_C R5, RZ, R128, RZ ;  /* 0x00000080ff05723e */ /* 0x001fe200048070ff */
[----:B------:R-:W-:Y:S01]  /*6950*/  @!P5 STG.E.U8 desc[UR16][R10.64+0x10], R133 ;  /* 0x000010850a00d986 */ /* 0x000fe2000c101110 */
[C---:B------:R-:W-:Y:S01]  /*6960*/  ISETP.LT.OR P5, PT, R29.reuse, 0x19, !P1 ;  /* 0x000000191d00780c */ /* 0x040fe20004fa1670 */
[-C--:B------:R-:W-:Y:S01]  /*6970*/  FMUL R118, R118, R8.reuse ;  /* 0x0000000876767220 */ /* 0x080fe20000400000 */
[----:B------:R-:W-:Y:S01]  /*6980*/  F2FP.SATFINITE.E4M3.F32.PACK_AB_MERGE_C R125, RZ, R125, RZ ;  /* 0x0000007dff7d723e */ /* 0x000fe200048070ff */
[----:B------:R0:W-:Y:S01]  /*6990*/  @!P6 STG.E.U8 desc[UR16][R10.64+0x11], R5 ;  /* 0x000011050a00e986 */ /* 0x0001e2000c101110 */
[----:B------:R-:W-:Y:S01]  /*69a0*/  ISETP.LT.OR P6, PT, R29, 0x1a, !P1 ;  /* 0x0000001a1d00780c */ /* 0x000fe20004fc1670 */
[-C--:B------:R-:W-:Y:S01]  /*69b0*/  FMUL R121, R121, R8.reuse ;  /* 0x0000000879797220 */ /* 0x080fe20000400000 */
[----:B------:R-:W-:Y:S01]  /*69c0*/  FMUL R116, R116, R8 ;  /* 0x0000000874747220 */ /* 0x000fe20000400000 */
[----:B-1----:R-:W-:Y:S01]  /*69d0*/  F2FP.SATFINITE.E4M3.F32.PACK_AB_MERGE_C R25, RZ, R126, RZ ;  /* 0x0000007eff19723e */ /* 0x002fe200048070ff */
[----:B------:R-:W-:Y:S01]  /*69e0*/  @!P3 STG.E.U8 desc[UR16][R6.64+0x10], R131 ;  /* 0x000010830600b986 */ /* 0x000fe2000c101110 */
[----:B------:R-:W-:Y:S01]  /*69f0*/  ISETP.LT.OR P3, PT, R29, 0x19, !P0 ;  /* 0x000000191d00780c */ /* 0x000fe20004761670 */
        /* <DEDUP_REMOVED lines=35> */
[----:B------:R-:W-:Y:S01]  /*6c30*/  ISETP.LT.OR P3, PT, R29, 0x29, !P0 ;  /* 0x000000291d00780c */ /* 0x000fe20004761670 */
[-C--:B------:R-:W-:Y:S01]  /*6c40*/  FMUL R109, R109, R8.reuse ;  /* 0x000000086d6d7220 */ /* 0x080fe20000400000 */
[-C--:B------:R-:W-:Y:S01]  /*6c50*/  FMUL R104, R104, R8.reuse ;  /* 0x0000000868687220 */ /* 0x080fe20000400000 */
        /* <DEDUP_REMOVED lines=104> */
[----:B------:R-:W-:-:S02]  /*72e0*/  ISETP.LT.OR P3, PT, R29, 0x59, !P0 ;  /* 0x000000591d00780c */ /* 0x000fc40004761670 */
[----:B------:R-:W-:Y:S01]  /*72f0*/  F2FP.SATFINITE.E4M3.F32.PACK_AB_MERGE_C R19, RZ, R19, RZ ;  /* 0x00000013ff13723e */ /* 0x000fe200048070ff */
[----:B------:R1:W-:Y:S01]  /*7300*/  @!P4 STG.E.U8 desc[UR16][R6.64+0x51], R25 ;  /* 0x000051190600c986 */ /* 0x0003e2000c101110 */
[C---:B------:R-:W-:Y:S02]  /*7310*/  ISETP.LT.OR P4, PT, R29.reuse, 0x5a, !P0 ;  /* 0x0000005a1d00780c */ /* 0x040fe40004781670 */
[----:B0-----:R-:W-:Y:S01]  /*7320*/  F2FP.SATFINITE.E4M3.F32.PACK_AB_MERGE_C R5, RZ, R92, RZ ;  /* 0x0000005cff05723e */ /* 0x001fe200048070ff */
[----:B------:R-:W-:Y:S01]  /*7330*/  @!P5 STG.E.U8 desc[UR16][R10.64+0x58], R97 ;  /* 0x000058610a00d986 */ /* 0x000fe2000c101110 */
[C---:B------:R-:W-:Y:S02]  /*7340*/  ISETP.LT.OR P5, PT, R29.reuse, 0x61, !P1 ;  /* 0x000000611d00780c */ /* 0x040fe40004fa1670 */
[----:B------:R-:W-:Y:S01]  /*7350*/  F2FP.SATFINITE.E4M3.F32.PACK_AB_MERGE_C R13, RZ, R13, RZ ;  /* 0x0000000dff0d723e */ /* 0x000fe200048070ff */
[----:B------:R0:W-:Y:S01]  /*7360*/  @!P6 STG.E.U8 desc[UR16][R10.64+0x59], R5 ;  /* 0x000059050a00e986 */ /* 0x0001e2000c101110 */
[----:B------:R-:W-:-:S02]  /*7370*/  ISETP.LT.OR P6, PT, R29, 0x62, !P1 ;  /* 0x000000621d00780c */ /* 0x000fc40004fc1670 */
[----:B------:R-:W-:Y:S01]  /*7380*/  F2FP.SATFINITE.E4M3.F32.PACK_AB_MERGE_C R15, RZ, R15, RZ ;  /* 0x0000000fff0f723e */ /* 0x000fe200048070ff */
[----:B------:R-:W-:Y:S01]  /*7390*/  @!P3 STG.E.U8 desc[UR16][R6.64+0x58], R95 ;  /* 0x0000585f0600b986 */ /* 0x000fe2000c101110 */
[----:B-1----:R-:W-:Y:S02]  /*73a0*/  F2FP.SATFINITE.E4M3.F32.PACK_AB_MERGE_C R25, RZ, R90, RZ ;  /* 0x0000005aff19723e */ /* 0x002fe400048070ff */
[----:B------:R-:W-:-:S03]  /*73b0*/  ISETP.LT.OR P3, PT, R29, 0x61, !P0 ;  /* 0x000000611d00780c */ /* 0x000fc60004761670 */
[----:B------:R1:W-:Y:S01]  /*73c0*/  @!P4 STG.E.U8 desc[UR16][R6.64+0x59], R25 ;  /* 0x000059190600c986 */ /* 0x0003e2000c101110 */
[C---:B------:R-:W-:Y:S02]  /*73d0*/  ISETP.LT.OR P4, PT, R29.reuse, 0x62, !P0 ;  /* 0x000000621d00780c */ /* 0x040fe40004781670 */
[----:B0-----:R-:W-:Y:S01]  /*73e0*/  F2FP.SATFINITE.E4M3.F32.PACK_AB_MERGE_C R5, RZ, R88, RZ ;  /* 0x00000058ff05723e */ /* 0x001fe200048070ff */
[----:B------:R-:W-:Y:S01]  /*73f0*/  @!P5 STG.E.U8 desc[UR16][R10.64+0x60], R93 ;  /* 0x0000605d0a00d986 */ /* 0x000fe2000c101110 */
[----:B------:R-:W-:-:S03]  /*7400*/  ISETP.LT.OR P5, PT, R29, 0x69, !P1 ;  /* 0x000000691d00780c */ /* 0x000fc60004fa1670 */
[----:B------:R0:W-:Y:S01]  /*7410*/  @!P6 STG.E.U8 desc[UR16][R10.64+0x61], R5 ;  /* 0x000061050a00e986 */ /* 0x0001e2000c101110 */
[C---:B------:R-:W-:Y:S02]  /*7420*/  ISETP.LT.OR P6, PT, R29.reuse, 0x6a, !P1 ;  /* 0x0000006a1d00780c */ /* 0x040fe40004fc1670 */
[----:B-1----:R-:W-:Y:S01]  /*7430*/  F2FP.SATFINITE.E4M3.F32.PACK_AB_MERGE_C R25, RZ, R22, RZ ;  /* 0x00000016ff19723e */ /* 0x002fe200048070ff */
[----:B------:R-:W-:Y:S01]  /*7440*/  @!P3 STG.E.U8 desc[UR16][R6.64+0x60], R91 ;  /* 0x0000605b0600b986 */ /* 0x000fe2000c101110 */
        /* <DEDUP_REMOVED lines=11> */
[----:B------:R-:W-:Y:S01]  /*7500*/  @!P4 STG.E.U8 desc[UR16][R6.64+0x69], R25 ;  /* 0x000069190600c986 */ /* 0x000fe2000c101110 */
[C---:B------:R-:W-:Y:S02]  /*7510*/  ISETP.LT.OR P4, PT, R29.reuse, 0x79, !P1 ;  /* 0x000000791d00780c */ /* 0x040fe40004f81670 */
[C---:B------:R-:W-:Y:S01]  /*7520*/  ISETP.LT.OR P1, PT, R29.reuse, 0x7a, !P1 ;  /* 0x0000007a1d00780c */ /* 0x040fe20004f21670 */
[----:B------:R1:W-:Y:S01]  /*7530*/  @!P5 STG.E.U8 desc[UR16][R10.64+0x70], R21 ;  /* 0x000070150a00d986 */ /* 0x0003e2000c101110 */
[C---:B------:R-:W-:Y:S02]  /*7540*/  ISETP.LT.OR P5, PT, R29.reuse, 0x72, !P0 ;  /* 0x000000721d00780c */ /* 0x040fe400047a1670 */
[----:B0-----:R-:W-:Y:S01]  /*7550*/  F2FP.SATFINITE.E4M3.F32.PACK_AB_MERGE_C R5, RZ, R16, RZ ;  /* 0x00000010ff05723e */ /* 0x001fe200048070ff */
[----:B------:R0:W-:Y:S01]  /*7560*/  @!P6 STG.E.U8 desc[UR16][R10.64+0x71], R17 ;  /* 0x000071110a00e986 */ /* 0x0001e2000c101110 */
[C---:B------:R-:W-:Y:S02]  /*7570*/  ISETP.LT.OR P6, PT, R29.reuse, 0x79, !P0 ;  /* 0x000000791d00780c */ /* 0x040fe400047c1670 */
[----:B------:R-:W-:Y:S01]  /*7580*/  ISETP.LT.OR P0, PT, R29, 0x7a, !P0 ;  /* 0x0000007a1d00780c */ /* 0x000fe20004701670 */
[----:B------:R2:W-:Y:S01]  /*7590*/  @!P3 STG.E.U8 desc[UR16][R6.64+0x70], R19 ;  /* 0x000070130600b986 */ /* 0x0005e2000c101110 */
[----:B-1----:R-:W-:-:S05]  /*75a0*/  F2FP.SATFINITE.E4M3.F32.PACK_AB_MERGE_C R21, RZ, R14, RZ ;  /* 0x0000000eff15723e */ /* 0x002fca00048070ff */
[----:B------:R2:W-:Y:S01]  /*75b0*/  @!P5 STG.E.U8 desc[UR16][R6.64+0x71], R5 ;  /* 0x000071050600d986 */ /* 0x0005e2000c101110 */
[----:B0-----:R-:W-:-:S03]  /*75c0*/  F2FP.SATFINITE.E4M3.F32.PACK_AB_MERGE_C R17, RZ, R12, RZ ;  /* 0x0000000cff11723e */ /* 0x001fc600048070ff */
[----:B------:R2:W-:Y:S04]  /*75d0*/  @!P4 STG.E.U8 desc[UR16][R10.64+0x78], R13 ;  /* 0x0000780d0a00c986 */ /* 0x0005e8000c101110 */
[----:B------:R2:W-:Y:S04]  /*75e0*/  @!P1 STG.E.U8 desc[UR16][R10.64+0x79], R17 ;  /* 0x000079110a009986 */ /* 0x0005e8000c101110 */
[----:B------:R2:W-:Y:S04]  /*75f0*/  @!P6 STG.E.U8 desc[UR16][R6.64+0x78], R15 ;  /* 0x0000780f0600e986 */ /* 0x0005e8000c101110 */
[----:B------:R2:W-:Y:S02]  /*7600*/  @!P0 STG.E.U8 desc[UR16][R6.64+0x79], R21 ;  /* 0x0000791506008986 */ /* 0x0005e4000c101110 */
.L_x_162:
[----:B------:R-:W-:Y:S05]  /*7610*/  BSYNC B0 ;  /* 0x0000000000007941 */ /* 0x000fea0003800000 */
.L_x_32:
[----:B------:R-:W-:Y:S01]  /*7620*/  ULDC UR6, c[0x0][0xc] ;  /* 0x0000030000067ab9 */ /* 0x000fe20000000800 */
[----:B------:R-:W-:Y:S01]  /*7630*/  ULDC UR7, c[0x0][0x10] ;  /* 0x0000040000077ab9 */ /* 0x000fe20000000800 */
[----:B--2-45:R-:W2:Y:S01]  /*7640*/  LDC R5, c[0x0][0x14] ;  /* 0x00000500ff057b82 */ /* 0x034ea20000000800 */
[----:B------:R-:W-:Y:S01]  /*7650*/  UIMAD.WIDE.U32 UR6, UR6, UR7, URZ ;  /* 0x00000007060672a5 */ /* 0x000fe2000f8e003f */
[----:B0-----:R-:W-:Y:S01]  /*7660*/  PRMT R6, RZ, 0x7610, R6 ;  /* 0x00007610ff067816 */ /* 0x001fe20000000006 */
[----:B------:R-:W-:-:S04]  /*7670*/  IMAD.MOV.U32 R7, RZ, RZ, -0x1 ;  /* 0xffffffffff077424 */ /* 0x000fc800078e00ff */
[----:B--2---:R-:W-:-:S04]  /*7680*/  IMAD.WIDE.U32 R2, R5, UR6, R2 ;  /* 0x0000000605027c25 */ /* 0x004fc8000f8e0002 */
[----:B------:R-:W-:Y:S01]  /*7690*/  IMAD R5, R5, UR7, RZ ;  /* 0x0000000705057c24 */ /* 0x000fe2000f8e02ff */
[----:B------:R-:W-:Y:S02]  /*76a0*/  ULDC.64 UR6, c[0x0][0x650] ;  /* 0x0001940000067ab9 */ /* 0x000fe40000000a00 */
[----:B------:R-:W-:Y:S01]  /*76b0*/  ISETP.GE.U32.AND P0, PT, R2, UR6, PT ;  /* 0x0000000602007c0c */ /* 0x000fe2000bf06070 */
[----:B------:R-:W-:Y:S02]  /*76c0*/  IMAD.IADD R3, R3, 0x1, R5 ;  /* 0x0000000103037824 */ /* 0x000fe400078e0205 */
[----:B------:R-:W-:-:S03]  /*76d0*/  IMAD.MOV.U32 R5, RZ, RZ, -0x1 ;  /* 0xffffffffff057424 */ /* 0x000fc600078e00ff */
[----:B------:R-:W-:-:S13]  /*76e0*/  ISETP.GE.U32.AND.EX P0, PT, R3, UR7, PT, P0 ;  /* 0x0000000703007c0c */ /* 0x000fda000bf06100 */
[----:B------:R-:W-:Y:S05]  /*76f0*/  @P0 BRA `(.L_x_163) ;  /* 0x0000000400600947 */ /* 0x000fea0003800000 */
[----:B------:R-:W0:Y:S01]  /*7700*/  S2R R20, SR_CTAID.X ;  /* 0x0000000000147919 */ /* 0x000e220000002500 */
[----:B------:R-:W2:Y:S01]  /*7710*/  LDC.64 R14, c[0x0][0x628] ;  /* 0x00018a00ff0e7b82 */ /* 0x000ea20000000a00 */
[----:B------:R-:W-:Y:S01]  /*7720*/  ULDC UR6, c[0x0][0x150] ;  /* 0x0000540000067ab9 */ /* 0x000fe20000000800 */
[----:B------:R-:W-:Y:S01]  /*7730*/  IMAD.MOV.U32 R12, RZ, RZ, R2 ;  /* 0x000000ffff0c7224 */ /* 0x000fe200078e0002 */
[----:B------:R-:W4:Y:S01]  /*7740*/  S2R R22, SR_CTAID.Y ;  /* 0x0000000000167919 */ /* 0x000f220000002600 */
[----:B------:R-:W-:-:S04]  /*7750*/  IMAD.MOV.U32 R13, RZ, RZ, R3 ;  /* 0x000000ffff0d7224 */ /* 0x000fc800078e0003 */
[----:B------:R-:W1:Y:S08]  /*7760*/  LDC R23, c[0x0][0x144] ;  /* 0x00005100ff177b82 */ /* 0x000e700000000800 */
[----:B------:R-:W1:Y:S08]  /*7770*/  LDC R16, c[0x0][0x630] ;  /* 0x00018c00ff107b82 */ /* 0x000e700000000800 */
[----:B------:R-:W1:Y:S01]  /*7780*/  LDC.64 R18, c[0x0][0x620] ;  /* 0x00018800ff127b82 */ /* 0x000e620000000a00 */
[----:B--2---:R-:W-:-:S04]  /*7790*/  ISETP.NE.U32.AND P0, PT, R14, RZ, PT ;  /* 0x000000ff0e00720c */ /* 0x004fc80003f05070 */
[----:B------:R-:W-:Y:S02]  /*77a0*/  ISETP.NE.AND.EX P0, PT, R15, RZ, PT, P0 ;  /* 0x000000ff0f00720c */ /* 0x000fe40003f05300 */
[----:B0-----:R-:W-:-:S05]  /*77b0*/  I2FP.F32.U32 R5, R20 ;  /* 0x0000001400057245 */ /* 0x001fca0000201000 */
[----:B------:R-:W-:-:S04]  /*77c0*/  FMUL R5, R5, UR6 ;  /* 0x0000000605057c20 */ /* 0x000fc80008400000 */
[----:B------:R0:W2:Y:S02]  /*77d0*/  F2I.U32.TRUNC.NTZ R21, R5 ;  /* 0x0000000500157305 */ /* 0x0000a4000020f000 */
[----:B----4-:R-:W-:Y:S05]  /*77e0*/  @!P0 BRA `(.L_x_164) ;  /* 0x0000000000288947 */ /* 0x010fea0003800000 */
[----:B0-----:R-:W0:Y:S02]  /*77f0*/  LDC R5, c[0x0][0x634] ;  /* 0x00018d00ff057b82 */ /* 0x001e240000000800 */
        /* <DEDUP_REMOVED lines=9> */
.L_x_164:
[-CC-:B-1----:R-:W-:Y:S01]  /*7890*/  SHF.R.U64 R17, R12, R16.reuse, R13.reuse ;  /* 0x000000100c117219 */ /* 0x182fe2000000120d */
[----:B------:R-:W1:Y:S01]  /*78a0*/  LDC.64 R28, c[0x0][0x640] ;  /* 0x00019000ff1c7b82 */ /* 0x000e620000000a00 */
[----:B0-----:R-:W-:Y:S01]  /*78b0*/  SHF.R.U32.HI R5, RZ, R16, R13 ;  /* 0x00000010ff057219 */ /* 0x001fe2000001160d */
[----:B--2---:R-:W-:Y:S01]  /*78c0*/  IMAD.MOV R21, RZ, RZ, -R21 ;  /* 0x000000ffff157224 */ /* 0x004fe200078e0a15 */
[----:B------:R-:W-:Y:S01]  /*78d0*/  IADD3 R11, P0, RZ, -R17, RZ ;  /* 0x80000011ff0b7210 */ /* 0x000fe20007f1e0ff */
[----:B------:R-:W-:Y:S02]  /*78e0*/  ULDC UR6, c[0x0][0x154] ;  /* 0x0000550000067ab9 */ /* 0x000fe40000000800 */
[----:B------:R-:W-:Y:S02]  /*78f0*/  IMAD R23, R23, R21, R20 ;  /* 0x0000001517177224 */ /* 0x000fe400078e0214 */
[----:B------:R-:W0:Y:S01]  /*7900*/  LDC R12, c[0x0][0x618] ;  /* 0x00018600ff0c7b82 */ /* 0x000e220000000800 */
[----:B------:R-:W-:-:S02]  /*7910*/  IMAD.X R5, RZ, RZ, ~R5, P0 ;  /* 0x000000ffff057224 */ /* 0x000fc400000e0e05 */
[----:B------:R-:W-:-:S04]  /*7920*/  IMAD.WIDE.U32 R6, R11, R18, R2 ;  /* 0x000000120b067225 */ /* 0x000fc800078e0002 */
[----:B------:R-:W-:Y:S01]  /*7930*/  IMAD R10, R5, R18, RZ ;  /* 0x00000012050a7224 */ /* 0x000fe200078e02ff */
[----:B------:R-:W2:Y:S03]  /*7940*/  LDC R24, c[0x0][0x608] ;  /* 0x00018200ff187b82 */ /* 0x000ea60000000800 */
[----:B------:R-:W-:Y:S02]  /*7950*/  IMAD R5, R11, R19, R10 ;  /* 0x000000130b057224 */ /* 0x000fe400078e020a */
[----:B------:R-:W-:Y:S02]  /*7960*/  IMAD.MOV.U32 R11, RZ, RZ, 0x1 ;  /* 0x00000001ff0b7424 */ /* 0x000fe400078e00ff */
[----:B------:R-:W-:Y:S01]  /*7970*/  IMAD.IADD R5, R7, 0x1, R5 ;  /* 0x0000000107057824 */ /* 0x000fe200078e0205 */
[----:B---3--:R-:W3:Y:S01]  /*7980*/  LDC R26, c[0x0][0x658] ;  /* 0x00019600ff1a7b82 */ /* 0x008ee20000000800 */
[----:B------:R-:W-:-:S02]  /*7990*/  I2FP.F32.U32 R7, R22 ;  /* 0x0000001600077245 */ /* 0x000fc40000201000 */
[----:B-1----:R-:W-:-:S03]  /*79a0*/  ISETP.NE.U32.AND P0, PT, R28, RZ, PT ;  /* 0x000000ff1c00720c */ /* 0x002fc60003f05070 */
[----:B------:R-:W-:Y:S01]  /*79b0*/  FMUL R10, R7, UR6 ;  /* 0x00000006070a7c20 */ /* 0x000fe20008400000 */
[----:B------:R-:W-:Y:S01]  /*79c0*/  ISETP.NE.AND.EX P0, PT, R29, RZ, PT, P0 ;  /* 0x000000ff1d00720c */ /* 0x000fe20003f05300 */
[----:B------:R-:W1:Y:S01]  /*79d0*/  LDC R21, c[0x0][0x148] ;  /* 0x00005200ff157b82 */ /* 0x000e620000000800 */
[-CC-:B0-----:R-:W-:Y:S01]  /*79e0*/  SHF.R.U64 R16, R6, R12.reuse, R5.reuse ;  /* 0x0000000c06107219 */ /* 0x181fe20000001205 */
[----:B------:R0:W4:Y:S01]  /*79f0*/  F2I.U32.TRUNC.NTZ R18, R10 ;  /* 0x0000000a00127305 */ /* 0x000122000020f000 */
[----:B------:R-:W-:Y:S01]  /*7a00*/  SHF.R.U32.HI R5, RZ, R12, R5 ;  /* 0x0000000cff057219 */ /* 0x000fe20000011605 */
[----:B------:R-:W-:-:S04]  /*7a10*/  IMAD.MOV.U32 R7, RZ, RZ, -0x1 ;  /* 0xffffffffff077424 */ /* 0x000fc800078e00ff */
[----:B------:R-:W0:Y:S01]  /*7a20*/  LDC R20, c[0x0][0x600] ;  /* 0x00018000ff147b82 */ /* 0x000e220000000800 */
[-CC-:B--2---:R-:W-:Y:S02]  /*7a30*/  SHF.R.U64 R14, R16, R24.reuse, R5.reuse ;  /* 0x00000018100e7219 */ /* 0x184fe40000001205 */
[----:B------:R-:W-:-:S05]  /*7a40*/  SHF.R.U32.HI R5, RZ, R24, R5 ;  /* 0x00000018ff057219 */ /* 0x000fca0000011605 */
[----:B------:R-:W2:Y:S01]  /*7a50*/  LDC R27, c[0x0][0x648] ;  /* 0x00019200ff1b7b82 */ /* 0x000ea20000000800 */
[-C--:B---3--:R-:W-:Y:S02]  /*7a60*/  SHF.L.U32 R6, R7, R26.reuse, RZ ;  /* 0x0000001a07067219 */ /* 0x088fe400000006ff */
[-CC-:B------:R-:W-:Y:S02]  /*7a70*/  SHF.R.U64 R19, R14, R26.reuse, R5.reuse ;  /* 0x0000001a0e137219 */ /* 0x180fe40000001205 */
[----:B------:R-:W-:Y:S02]  /*7a80*/  SHF.R.U32.HI R7, RZ, R26, R5 ;  /* 0x0000001aff077219 */ /* 0x000fe40000011605 */
[----:B------:R-:W-:Y:S01]  /*7a90*/  LOP3.LUT R25, RZ, R6, RZ, 0x33, !PT ;  /* 0x00000006ff197212 */ /* 0x000fe200078e33ff */
[----:B------:R-:W3:Y:S01]  /*7aa0*/  LDC R30, c[0x0][0x638] ;  /* 0x00018e00ff1e7b82 */ /* 0x000ee20000000800 */
[----:B------:R-:W-:Y:S01]  /*7ab0*/  SHF.L.U32 R26, R11, R26, RZ ;  /* 0x0000001a0b1a7219 */ /* 0x000fe200000006ff */
[----:B------:R-:W-:-:S06]  /*7ac0*/  IMAD.MOV.U32 R6, RZ, RZ, R19 ;  /* 0x000000ffff067224 */ /* 0x000fcc00078e0013 */
[----:B------:R-:W0:Y:S01]  /*7ad0*/  LDC R31, c[0x0][0x610] ;  /* 0x00018400ff1f7b82 */ /* 0x000e220000000800 */
[----:B----4-:R-:W-:Y:S05]  /*7ae0*/  @!P0 BRA `(.L_x_165) ;  /* 0x0000000000288947 */ /* 0x010fea0003800000 */
[----:B------:R-:W4:Y:S02]  /*7af0*/  LDC R6, c[0x0][0x64c] ;  /* 0x00019300ff067b82 */ /* 0x000f240000000800 */
[----:B----4-:R-:W-:-:S05]  /*7b00*/  IADD3 R5, P0, R19, R6, RZ ;  /* 0x0000000613057210 */ /* 0x010fca0007f1e0ff */
[----:B------:R-:W-:-:S04]  /*7b10*/  IMAD.X R15, RZ, RZ, R7, P0 ;  /* 0x000000ffff0f7224 */ /* 0x000fc800000e0607 */
[----:B------:R-:W-:-:S04]  /*7b20*/  IMAD.WIDE.U32 R6, R15, R28, RZ ;  /* 0x0000001c0f067225 */ /* 0x000fc800078e00ff */
[----:B0-----:R-:W-:-:S04]  /*7b30*/  IMAD.WIDE.U32 R10, P0, R5, R29, R6 ;  /* 0x0000001d050a7225 */ /* 0x001fc80007800006 */
[----:B------:R-:W-:-:S04]  /*7b40*/  IMAD.WIDE.U32 R6, R5, R28, RZ ;  /* 0x0000001c05067225 */ /* 0x000fc800078e00ff */
[----:B------:R-:W-:Y:S01]  /*7b50*/  IMAD.X R13, RZ, RZ, RZ, P0 ;  /* 0x000000ffff0d7224 */ /* 0x000fe200000e06ff */
[----:B------:R-:W-:Y:S01]  /*7b60*/  IADD3 RZ, P0, R7, R10, RZ ;  /* 0x0000000a07ff7210 */ /* 0x000fe20007f1e0ff */
[----:B------:R-:W-:-:S04]  /*7b70*/  IMAD.MOV.U32 R12, RZ, RZ, R11 ;  /* 0x000000ffff0c7224 */ /* 0x000fc800078e000b */
[----:B------:R-:W-:-:S08]  /*7b80*/  IMAD.WIDE.U32.X R6, R15, R29, R12, P0 ;  /* 0x0000001d0f067225 */ /* 0x000fd000000e040c */
.L_x_165:
[----:B--2---:R-:W-:Y:S01]  /*7b90*/  SHF.R.U64 R5, R6, R27, R7 ;  /* 0x0000001b06057219 */ /* 0x004fe20000001207 */
[----:B0-----:R-:W-:Y:S01]  /*7ba0*/  VIADD R7, R20, 0xffffffff ;  /* 0xffffffff14077836 */ /* 0x001fe20000000000 */
[----:B------:R-:W-:Y:S01]  /*7bb0*/  LOP3.LUT R28, R14, R25, RZ, 0xc0, !PT ;  /* 0x000000190e1c7212 */ /* 0x000fe200078ec0ff */
[----:B------:R-:W-:Y:S02]  /*7bc0*/  IMAD.MOV R18, RZ, RZ, -R18 ;  /* 0x000000ffff127224 */ /* 0x000fe400078e0a12 */
[----:B------:R-:W-:Y:S01]  /*7bd0*/  IMAD.MOV R6, RZ, RZ, -R5 ;  /* 0x000000ffff067224 */ /* 0x000fe200078e0a05 */
[----:B------:R-:W-:Y:S01]  /*7be0*/  LOP3.LUT R16, R16, R7, RZ, 0xc0, !PT ;  /* 0x0000000710107212 */ /* 0x000fe200078ec0ff */
[----:B------:R-:W-:Y:S02]  /*7bf0*/  IMAD R28, R26, R5, R28 ;  /* 0x000000051a1c7224 */ /* 0x000fe400078e021c */
[----:B-1----:R-:W-:Y:S02]  /*7c00*/  @P2 IMAD R23, R21, R18, R22 ;  /* 0x0000001215172224 */ /* 0x002fe400078e0216 */
[----:B---3--:R-:W-:-:S02]  /*7c10*/  IMAD R5, R6, R30, R19 ;  /* 0x0000001e06057224 */ /* 0x008fc400078e0213 */
[----:B------:R-:W-:Y:S02]  /*7c20*/  IMAD R28, R28, R31, R23 ;  /* 0x0000001f1c1c7224 */ /* 0x000fe400078e0217 */
[----:B------:R-:W-:Y:S02]  /*7c30*/  IMAD R5, R5, R20, R16 ;  /* 0x0000001405057224 */ /* 0x000fe400078e0210 */
[----:B------:R-:W-:-:S03]  /*7c40*/  IMAD.MOV.U32 R6, RZ, RZ, 0x1 ;  /* 0x00000001ff067424 */ /* 0x000fc600078e00ff */
[----:B------:R-:W-:Y:S02]  /*7c50*/  SEL R7, R5, R28, !P2 ;  /* 0x0000001c05077207 */ /* 0x000fe40005000000 */
[----:B------:R-:W-:Y:S01]  /*7c60*/  SEL R28, R28, R5, !P2 ;  /* 0x000000051c1c7207 */ /* 0x000fe20005000000 */
[----:B------:R-:W-:-:S07]  /*7c70*/  IMAD.MOV.U32 R5, RZ, RZ, R17 ;  /* 0x000000ffff057224 */ /* 0x000fce00078e0011 */
.L_x_163:
[----:B------:R-:W-:Y:S01]  /*7c80*/  LOP3.LUT P0, RZ, R6, 0xff, RZ, 0xc0, !PT ;  /* 0x000000ff06ff7812 */ /* 0x000fe2000780c0ff */
[----:B------:R-:W-:-:S12]  /*7c90*/  IMAD.MOV.U32 R6, RZ, RZ, R28 ;  /* 0x000000ffff067224 */ /* 0x000fd800078e001c */
[----:B------:R-:W-:Y:S05]  /*7ca0*/  @P0 BRA `(.L_x_166) ;  /* 0xffffff9000f80947 */ /* 0x000fea000383ffff */
[----:B------:R-:W-:Y:S05]  /*7cb0*/  EXIT ;  /* 0x000000000000794d */ /* 0x000fea0003800000 */
.L_x_4:
[----:B0-----:R-:W-:Y:S01]  /*7cc0*/  ULDC.64 UR4, c[0x0][0x650] ;  /* 0x0001940000047ab9 */ /* 0x001fe20000000a00 */
        /* <DEDUP_REMOVED lines=25> */
.L_x_168:
[--C-:B------:R-:W-:Y:S01]  /*7e60*/  SHF.R.U64 R16, R14, R18, R15.reuse ;  /* 0x000000120e107219 */ /* 0x100fe2000000120f */
[----:B------:R-:W0:Y:S01]  /*7e70*/  LDC R22, c[0x0][0x618] ;  /* 0x00018600ff167b82 */ /* 0x000e220000000800 */
[----:B------:R-:W-:Y:S01]  /*7e80*/  I2FP.F32.U32 R7, R8 ;  /* 0x0000000800077245 */ /* 0x000fe20000201000 */
[----:B------:R-:W-:Y:S01]  /*7e90*/  ULDC UR4, c[0x0][0x150] ;  /* 0x0000540000047ab9 */ /* 0x000fe20000000800 */
[----:B------:R-:W-:Y:S02]  /*7ea0*/  SHF.R.U32.HI R6, RZ, R18, R15 ;  /* 0x00000012ff067219 */ /* 0x000fe4000001160f */
[----:B------:R-:W-:Y:S01]  /*7eb0*/  IADD3 R9, P0, RZ, -R16, RZ ;  /* 0x80000010ff097210 */ /* 0x000fe20007f1e0ff */
[----:B------:R-:W-:Y:S01]  /*7ec0*/  FMUL R13, R7, UR4 ;  /* 0x00000004070d7c20 */ /* 0x000fe20008400000 */
[----:B------:R-:W-:Y:S01]  /*7ed0*/  ULDC UR4, c[0x0][0x154] ;  /* 0x0000550000047ab9 */ /* 0x000fe20000000800 */
[----:B------:R-:W1:Y:S02]  /*7ee0*/  LDC.64 R24, c[0x0][0x640] ;  /* 0x00019000ff187b82 */ /* 0x000e640000000a00 */
[----:B------:R-:W-:-:S02]  /*7ef0*/  IMAD.X R11, RZ, RZ, ~R6, P0 ;  /* 0x000000ffff0b7224 */ /* 0x000fc400000e0e06 */
[----:B------:R-:W2:Y:S01]  /*7f00*/  F2I.U32.TRUNC.NTZ R13, R13 ;  /* 0x0000000d000d7305 */ /* 0x000ea2000020f000 */
[----:B------:R-:W-:-:S03]  /*7f10*/  IMAD.WIDE.U32 R6, R9, R20, R2 ;  /* 0x0000001409067225 */ /* 0x000fc600078e0002 */
[----:B------:R-:W3:Y:S01]  /*7f20*/  LDC R15, c[0x0][0x144] ;  /* 0x00005100ff0f7b82 */ /* 0x000ee20000000800 */
[----:B------:R-:W-:-:S04]  /*7f30*/  IMAD R12, R11, R20, RZ ;  /* 0x000000140b0c7224 */ /* 0x000fc800078e02ff */
[----:B------:R-:W-:Y:S02]  /*7f40*/  IMAD R9, R9, R21, R12 ;  /* 0x0000001509097224 */ /* 0x000fe400078e020c */
[----:B------:R-:W-:Y:S01]  /*7f50*/  IMAD.MOV.U32 R12, RZ, RZ, -0x1 ;  /* 0xffffffffff0c7424 */ /* 0x000fe200078e00ff */
[----:B------:R-:W4:Y:S01]  /*7f60*/  LDC R18, c[0x0][0x608] ;  /* 0x00018200ff127b82 */ /* 0x000f220000000800 */
[----:B------:R-:W-:Y:S01]  /*7f70*/  IMAD.IADD R7, R7, 0x1, R9 ;  /* 0x0000000107077824 */ /* 0x000fe200078e0209 */
[----:B------:R-:W-:-:S04]  /*7f80*/  I2FP.F32.U32 R9, R10 ;  /* 0x0000000a00097245 */ /* 0x000fc80000201000 */
[-C--:B0-----:R-:W-:Y:S01]  /*7f90*/  SHF.R.U64 R14, R6, R22.reuse, R7 ;  /* 0x00000016060e7219 */ /* 0x081fe20000001207 */
[----:B--2---:R-:W-:Y:S01]  /*7fa0*/  IMAD.MOV R6, RZ, RZ, -R13 ;  /* 0x000000ffff067224 */ /* 0x004fe200078e0a0d */
[----:B------:R-:W0:Y:S01]  /*7fb0*/  LDC R11, c[0x0][0x658] ;  /* 0x00019600ff0b7b82 */ /* 0x000e220000000800 */
[----:B-1----:R-:W-:Y:S01]  /*7fc0*/  ISETP.NE.U32.AND P0, PT, R24, RZ, PT ;  /* 0x000000ff1800720c */ /* 0x002fe20003f05070 */
[----:B------:R-:W-:Y:S01]  /*7fd0*/  FMUL R9, R9, UR4 ;  /* 0x0000000409097c20 */ /* 0x000fe20008400000 */
[----:B------:R-:W-:Y:S02]  /*7fe0*/  SHF.R.U32.HI R7, RZ, R22, R7 ;  /* 0x00000016ff077219 */ /* 0x000fe40000011607 */
[----:B------:R-:W-:-:S03]  /*7ff0*/  ISETP.NE.AND.EX P0, PT, R25, RZ, PT, P0 ;  /* 0x000000ff1900720c */ /* 0x000fc60003f05300 */
[----:B------:R-:W1:Y:S01]  /*8000*/  LDC R21, c[0x0][0x148] ;  /* 0x00005200ff157b82 */ /* 0x000e620000000800 */
[----:B---3--:R-:W-:Y:S02]  /*8010*/  IMAD R22, R15, R6, R8 ;  /* 0x000000060f167224 */ /* 0x008fe400078e0208 */
[----:B------:R-:W-:-:S05]  /*8020*/  IMAD.MOV.U32 R8, RZ, RZ, 0x1 ;  /* 0x00000001ff087424 */ /* 0x000fca00078e00ff */
[----:B------:R-:W2:Y:S01]  /*8030*/  LDC R20, c[0x0][0x600] ;  /* 0x00018000ff147b82 */ /* 0x000ea20000000800 */
[-CC-:B----4-:R-:W-:Y:S02]  /*8040*/  SHF.R.U64 R17, R14, R18.reuse, R7.reuse ;  /* 0x000000120e117219 */ /* 0x190fe40000001207 */
[----:B------:R-:W-:Y:S02]  /*8050*/  SHF.R.U32.HI R6, RZ, R18, R7 ;  /* 0x00000012ff067219 */ /* 0x000fe40000011607 */
[----:B------:R3:W4:Y:S03]  /*8060*/  F2I.U32.TRUNC.NTZ R18, R9 ;  /* 0x0000000900127305 */ /* 0x000726000020f000 */
[----:B------:R-:W1:Y:S01]  /*8070*/  LDC R23, c[0x0][0x648] ;  /* 0x00019200ff177b82 */ /* 0x000e620000000800 */
[-C--:B0-----:R-:W-:Y:S02]  /*8080*/  SHF.R.U64 R19, R17, R11.reuse, R6 ;  /* 0x0000000b11137219 */ /* 0x081fe40000001206 */
[----:B------:R-:W-:-:S02]  /*8090*/  SHF.L.U32 R12, R12, R11, RZ ;  /* 0x0000000b0c0c7219 */ /* 0x000fc400000006ff */
[-C--:B------:R-:W-:Y:S01]  /*80a0*/  SHF.R.U32.HI R7, RZ, R11.reuse, R6 ;  /* 0x0000000bff077219 */ /* 0x080fe20000011606 */
[----:B------:R-:W-:Y:S01]  /*80b0*/  IMAD.MOV.U32 R6, RZ, RZ, R19 ;  /* 0x000000ffff067224 */ /* 0x000fe200078e0013 */
[----:B------:R-:W-:Y:S01]  /*80c0*/  SHF.L.U32 R27, R8, R11, RZ ;  /* 0x0000000b081b7219 */ /* 0x000fe200000006ff */
[----:B------:R-:W0:Y:S01]  /*80d0*/  LDC R26, c[0x0][0x638] ;  /* 0x00018e00ff1a7b82 */ /* 0x000e220000000800 */
[----:B------:R-:W-:-:S07]  /*80e0*/  LOP3.LUT R28, RZ, R12, RZ, 0x33, !PT ;  /* 0x0000000cff1c7212 */ /* 0x000fce00078e33ff */
[----:B------:R-:W0:Y:S01]  /*80f0*/  LDC R29, c[0x0][0x610] ;  /* 0x00018400ff1d7b82 */ /* 0x000e220000000800 */
[----:B---34-:R-:W-:Y:S05]  /*8100*/  @!P0 BRA `(.L_x_169) ;  /* 0x0000000000288947 */ /* 0x018fea0003800000 */
        /* <DEDUP_REMOVED lines=10> */
.L_x_169:
[----:B-1----:R-:W-:Y:S01]  /*81b0*/  SHF.R.U64 R7, R6, R23, R7 ;  /* 0x0000001706077219 */ /* 0x002fe20000001207 */
[----:B--2---:R-:W-:Y:S01]  /*81c0*/  VIADD R9, R20, 0xffffffff ;  /* 0xffffffff14097836 */ /* 0x004fe20000000000 */
[----:B------:R-:W-:Y:S01]  /*81d0*/  LOP3.LUT R6, R17, R28, RZ, 0xc0, !PT ;  /* 0x0000001c11067212 */ /* 0x000fe200078ec0ff */
[----:B------:R-:W-:Y:S02]  /*81e0*/  IMAD.MOV R18, RZ, RZ, -R18 ;  /* 0x000000ffff127224 */ /* 0x000fe400078e0a12 */
[----:B------:R-:W-:Y:S02]  /*81f0*/  IMAD.MOV R8, RZ, RZ, -R7 ;  /* 0x000000ffff087224 */ /* 0x000fe400078e0a07 */
[----:B------:R-:W-:Y:S01]  /*8200*/  IMAD R11, R27, R7, R6 ;  /* 0x000000071b0b7224 */ /* 0x000fe200078e0206 */
[----:B------:R-:W-:Y:S01]  /*8210*/  LOP3.LUT R7, R14, R9, RZ, 0xc0, !PT ;  /* 0x000000090e077212 */ /* 0x000fe200078ec0ff */
[----:B------:R-:W-:Y:S02]  /*8220*/  @P2 IMAD R22, R21, R18, R10 ;  /* 0x0000001215162224 */ /* 0x000fe400078e020a */
[----:B0-----:R-:W-:-:S02]  /*8230*/  IMAD R6, R8, R26, R19 ;  /* 0x0000001a08067224 */ /* 0x001fc400078e0213 */
[----:B------:R-:W-:Y:S02]  /*8240*/  IMAD R11, R11, R29, R22 ;  /* 0x0000001d0b0b7224 */ /* 0x000fe400078e0216 */
[----:B------:R-:W-:Y:S02]  /*8250*/  IMAD R6, R6, R20, R7 ;  /* 0x0000001406067224 */ /* 0x000fe400078e0207 */
[----:B------:R-:W-:-:S03]  /*8260*/  IMAD.MOV.U32 R8, RZ, RZ, 0x1 ;  /* 0x00000001ff087424 */ /* 0x000fc600078e00ff */
[----:B------:R-:W-:Y:S02]  /*8270*/  SEL R14, R6, R11, !P2 ;  /* 0x0000000b060e7207 */ /* 0x000fe40005000000 */
[----:B------:R-:W-:Y:S01]  /*8280*/  SEL R11, R11, R6, !P2 ;  /* 0x000000060b0b7207 */ /* 0x000fe20005000000 */
[----:B------:R-:W-:Y:S01]  /*8290*/  IMAD.MOV.U32 R6, RZ, RZ, R16 ;  /* 0x000000ffff067224 */ /* 0x000fe200078e0010 */
[----:B------:R-:W-:-:S07]  /*82a0*/  PRMT R7, R8, 0x7610, R7 ;  /* 0x0000761008077816 */ /* 0x000fce0000000007 */
.L_x_167:
[----:B------:R-:W-:-:S08]  /*82b0*/  NOP ;  /* 0x0000000000007918 */ /* 0x000fd00000000000 */
[----:B------:R-:W0:-:S00]  /*82c0*/  USETMAXREG.DEALLOC.CTAPOOL 0x28 ;  /* 0x00000028000079c8 */ /* 0x000e0000080e0500 */
[----:B0-----:R-:W-:-:S13]  /*82d0*/  ISETP.NE.AND P0, PT, R5, RZ, PT ;  /* 0x000000ff0500720c */ /* 0x001fda0003f05270 */
[----:B------:R-:W-:Y:S05]  /*82e0*/  @P0 EXIT ;  /* 0x000000000000094d */ /* 0x000fea0003800000 */
[----:B------:R-:W-:Y:S01]  /*82f0*/  LOP3.LUT P0, RZ, R7, 0xff, RZ, 0xc0, !PT ;  /* 0x000000ff07ff7812 */ /* 0x000fe2000780c0ff */
[----:B------:R-:W-:Y:S02]  /*8300*/  IMAD.MOV.U32 R5, RZ, RZ, 0x1 ;  /* 0x00000001ff057424 */ /* 0x000fe400078e00ff */
[----:B------:R-:W-:-:S10]  /*8310*/  IMAD.MOV.U32 R13, RZ, RZ, RZ ;  /* 0x000000ffff0d7224 */ /* 0x000fd400078e00ff */
[----:B------:R-:W-:Y:S05]  /*8320*/  @!P0 BRA `(.L_x_170) ;  /* 0x0000000c002c8947 */ /* 0x000fea0003800000 */
[----:B------:R-:W0:Y:S01]  /*8330*/  LDC R5, c[0x0][0x28c] ;  /* 0x0000a300ff057b82 */ /* 0x000e220000000800 */
[----:B------:R-:W-:Y:S01]  /*8340*/  ULDC UR5, c[0x0][0x600] ;  /* 0x0001800000057ab9 */ /* 0x000fe20000000800 */
[----:B------:R-:W-:Y:S01]  /*8350*/  ULDC UR4, c[0x0][0xc] ;  /* 0x0000030000047ab9 */ /* 0x000fe20000000800 */
[----:B------:R-:W-:Y:S01]  /*8360*/  UIADD3 UR16, UR5, -0x1, URZ ;  /* 0xffffffff05107890 */ /* 0x000fe2000fffe03f */
[C---:B------:R-:W-:Y:S01]  /*8370*/  LOP3.LUT P3, RZ, R0.reuse, 0x7f, RZ, 0xc0, !PT ;  /* 0x0000007f00ff7812 */ /* 0x040fe2000786c0ff */
[----:B------:R-:W-:Y:S01]  /*8380*/  ULDC UR6, c[0x0][0x658] ;  /* 0x0001960000067ab9 */ /* 0x000fe20000000800 */
[----:B------:R-:W-:Y:S01]  /*8390*/  ULDC UR5, c[0x0][0x10] ;  /* 0x0000040000057ab9 */ /* 0x000fe20000000800 */
[----:B------:R-:W-:Y:S01]  /*83a0*/  UMOV UR7, 0xffffffff ;  /* 0xffffffff00077882 */ /* 0x000fe20000000000 */
[----:B------:R-:W-:Y:S01]  /*83b0*/  UMOV UR8, 0x1 ;  /* 0x0000000100087882 */ /* 0x000fe20000000000 */
[----:B------:R-:W-:Y:S01]  /*83c0*/  UIMAD.WIDE.U32 UR4, UR4, UR5, URZ ;  /* 0x00000005040472a5 */ /* 0x000fe2000f8e003f */
[----:B------:R-:W-:Y:S01]  /*83d0*/  LOP3.LUT P0, RZ, R0, 0x1f, RZ, 0xc0, !PT ;  /* 0x0000001f00ff7812 */ /* 0x000fe2000780c0ff */
[----:B------:R-:W-:Y:S01]  /*83e0*/  USHF.L.U32 UR7, UR7, UR6, URZ ;  /* 0x0000000607077299 */ /* 0x000fe2000800063f */
[----:B------:R-:W-:Y:S01]  /*83f0*/  BSSY B0, `(.L_x_170) ;  /* 0x00000be000007945 */ /* 0x000fe20003800000 */
[----:B------:R-:W-:Y:S01]  /*8400*/  USHF.L.U32 UR18, UR8, UR6, URZ ;  /* 0x0000000608127299 */ /* 0x000fe2000800063f */
[----:B------:R-:W-:Y:S01]  /*8410*/  IMAD.MOV.U32 R15, RZ, RZ, 0x1 ;  /* 0x00000001ff0f7424 */ /* 0x000fe200078e00ff */
[----:B------:R-:W-:Y:S01]  /*8420*/  LOP3.LUT R16, R4, 0x2, RZ, 0xfc, !PT ;  /* 0x0000000204107812 */ /* 0x000fe200078efcff */
[----:B------:R-:W-:Y:S01]  /*8430*/  ULDC UR6, c[0x0][0x14] ;  /* 0x0000050000067ab9 */ /* 0x000fe20000000800 */
[----:B------:R-:W-:Y:S01]  /*8440*/  PLOP3.LUT P0, PT, P0, P3, PT, 0x8a, 0x0 ;  /* 0x000000000000781c */ /* 0x000fe20000707172 */
[----:B------:R-:W-:Y:S01]  /*8450*/  UIMAD.WIDE.U32 UR20, UR4, UR6, URZ ;  /* 0x00000006041472a5 */ /* 0x000fe2000f8e003f */
[----:B------:R-:W-:Y:S01]  /*8460*/  IMAD.MOV.U32 R13, RZ, RZ, RZ ;  /* 0x000000ffff0d7224 */ /* 0x000fe200078e00ff */
[----:B------:R-:W-:-:S02]  /*8470*/  UIMAD UR13, UR5, UR6, URZ ;  /* 0x00000006050d72a4 */ /* 0x000fc4000f8e023f */
[----:B------:R-:W-:Y:S01]  /*8480*/  ULOP3.LUT UR17, URZ, UR7, URZ, 0x33, !UPT ;  /* 0x000000073f117292 */ /* 0x000fe2000f8e333f */
[----:B0-----:R-:W-:Y:S01]  /*8490*/  VIADD R5, R5, 0x3f ;  /* 0x0000003f05057836 */ /* 0x001fe20000000000 */
[----:B------:R-:W-:Y:S01]  /*84a0*/  UIADD3 UR13, UR21, UR13, URZ ;  /* 0x0000000d150d7290 */ /* 0x000fe2000fffe03f */
[----:B------:R-:W-:-:S03]  /*84b0*/  ULDC.64 UR22, c[0x0][0x198] ;  /* 0x0000660000167ab9 */ /* 0x000fc60000000a00 */
[----:B------:R-:W-:-:S04]  /*84c0*/  SHF.R.S32.HI R8, RZ, 0x1f, R5 ;  /* 0x0000001fff087819 */ /* 0x000fc80000011405 */
[----:B------:R-:W-:Y:S01]  /*84d0*/  LEA.HI R8, R8, R5, RZ, 0x6 ;  /* 0x0000000508087211 */ /* 0x000fe200078f30ff */
[----:B------:R-:W-:-:S03]  /*84e0*/  IMAD.MOV.U32 R5, RZ, RZ, 0x1 ;  /* 0x00000001ff057424 */ /* 0x000fc600078e00ff */
[----:B------:R-:W-:-:S05]  /*84f0*/  SHF.R.S32.HI R12, RZ, 0x6, R8 ;  /* 0x00000006ff0c7819 */ /* 0x000fca0000011408 */
[----:B------:R-:W-:-:S07]  /*8500*/  VIADD R0, R12, 0x1 ;  /* 0x000000010c007836 */ /* 0x000fce0000000000 */
.L_x_182:
[----:B------:R-:W-:-:S03]  /*8510*/  UMOV UR4, 0xffffffff ;  /* 0xffffffff00047882 */ /* 0x000fc60000000000 */
[----:B------:R-:W-:Y:S05]  /*8520*/  BRA.DIV UR4, `(.L_x_171) ;  /* 0x0000001604047947 */ /* 0x000fea000b800000 */
[----:B------:R-:W-:-:S13]  /*8530*/  ELECT P1, URZ, PT ;  /* 0x00000000003f782f */ /* 0x000fda0003820000 */
.L_x_203:
[----:B------:R-:W0:Y:S01]  /*8540*/  LDC R7, c[0x0][0x28c] ;  /* 0x0000a300ff077b82 */ /* 0x000e220000000800 */
[----:B------:R-:W-:Y:S01]  /*8550*/  BSSY B1, `(.L_x_172) ;  /* 0x0000035000017945 */ /* 0x000fe20003800000 */
[----:B0-----:R-:W-:-:S13]  /*8560*/  ISETP.LT.OR P1, PT, R7, 0x1, !P1 ;  /* 0x000000010700780c */ /* 0x001fda0004f21670 */
[----:B------:R-:W-:Y:S05]  /*8570*/  @P1 BRA `(.L_x_173) ;  /* 0x0000000000c81947 */ /* 0x000fea0003800000 */
[----:B------:R-:W-:Y:S02]  /*8580*/  IMAD.SHL.U32 R14, R14, 0x80, RZ ;  /* 0x000000800e0e7824 */ /* 0x000fe400078e00ff */
[----:B------:R-:W-:Y:S02]  /*8590*/  IMAD.SHL.U32 R17, R11, 0x80, RZ ;  /* 0x000000800b117824 */ /* 0x000fe400078e00ff */
[----:B------:R-:W-:Y:S02]  /*85a0*/  IMAD.MOV.U32 R20, RZ, RZ, RZ ;  /* 0x000000ffff147224 */ /* 0x000fe400078e00ff */
[----:B------:R-:W-:Y:S02]  /*85b0*/  IMAD.MOV.U32 R7, RZ, RZ, R0 ;  /* 0x000000ffff077224 */ /* 0x000fe400078e0000 */
[----:B------:R-:W-:Y:S02]  /*85c0*/  IMAD.MOV.U32 R8, RZ, RZ, R5 ;  /* 0x000000ffff087224 */ /* 0x000fe400078e0005 */
[----:B------:R-:W-:-:S07]  /*85d0*/  IMAD.MOV.U32 R9, RZ, RZ, R13 ;  /* 0x000000ffff097224 */ /* 0x000fce00078e000d */
.L_x_177:
[----:B------:R-:W0:Y:S01]  /*85e0*/  S2R R11, SR_CgaCtaId ;  /* 0x00000000000b7919 */ /* 0x000e220000008800 */
[----:B------:R-:W-:-:S04]  /*85f0*/  MOV R10, 0x400 ;  /* 0x00000400000a7802 */ /* 0x000fc80000000f00 */
[----:B0-----:R-:W-:Y:S02]  /*8600*/  LEA R18, R11, R10, 0x18 ;  /* 0x0000000a0b127211 */ /* 0x001fe400078ec0ff */
[----:B------:R-:W-:Y:S01]  /*8610*/  SHF.L.U32 R10, R8, 0x1f, RZ ;  /* 0x0000001f080a7819 */ /* 0x000fe200000006ff */
[----:B------:R-:W0:Y:S02]  /*8620*/  @!P3 LDC R11, c[0x0][0x500] ;  /* 0x00014000ff0bbb82 */ /* 0x000e240000000800 */
[----:B------:R-:W-:-:S04]  /*8630*/  IMAD R19, R9, 0x8, R18 ;  /* 0x0000000809137824 */ /* 0x000fc800078e0212 */
[----:B------:R-:W1:Y:S02]  /*8640*/  SYNCS.PHASECHK.TRANS64.TRYWAIT P1, [R19+URZ+0x70], R10 ;  /* 0x0000700a130075a7 */ /* 0x000e64000802017f */
[----:B-1----:R-:W-:Y:S05]  /*8650*/  @!P1 BRA `(.L_x_174) ;  /* 0x0000001000d89947 */ /* 0x002fea0003800000 */
.L_x_204:
[----:B-1----:R-:W-:Y:S01]  /*8660*/  PRMT R10, R16, 0x9910, RZ ;  /* 0x00009910100a7816 */ /* 0x002fe200000000ff */
[----:B0-----:R0:W-:Y:S03]  /*8670*/  @!P3 SYNCS.ARRIVE.TRANS64 RZ, [R19+URZ], R11 ;  /* 0x0000000b13ffb9a7 */ /* 0x0011e6000800003f */
[----:B------:R-:W-:-:S13]  /*8680*/  ISETP.NE.AND P1, PT, R10, 0x2, PT ;  /* 0x000000020a00780c */ /* 0x000fda0003f25270 */
[----:B0-----:R-:W-:Y:S05]  /*8690*/  @P1 BRA `(.L_x_175) ;  /* 0x0000000000041947 */ /* 0x001fea0003800000 */
[----:B------:R-:W-:Y:S01]  /*86a0*/  BPT.TRAP 0x1 ;  /* 0x000000040000795c */ /* 0x000fe20000300000 */
.L_x_175:
[----:B------:R-:W-:Y:S05]  /*86b0*/  @P0 BRA `(.L_x_176) ;  /* 0x0000000000040947 */ /* 0x000fea0003800000 */
[----:B------:R-:W-:Y:S01]  /*86c0*/  BPT.TRAP 0x1 ;  /* 0x000000040000795c */ /* 0x000fe20000300000 */
.L_x_176:
[----:B------:R-:W-:Y:S01]  /*86d0*/  IMAD R18, R9, 0x2000, R18 ;  /* 0x0000200009127824 */ /* 0x000fe200078e0212 */
[----:B------:R-:W-:Y:S01]  /*86e0*/  R2UR UR9, R19 ;  /* 0x00000000130972ca */ /* 0x000fe200000e0000 */
[----:B------:R-:W-:Y:S01]  /*86f0*/  VIADD R7, R7, 0xffffffff ;  /* 0xffffffff07077836 */ /* 0x000fe20000000000 */
[----:B------:R-:W-:Y:S01]  /*8700*/  UIADD3 UR4, UP0, UR22, 0xf0, URZ ;  /* 0x000000f016047890 */ /* 0x000fe2000ff1e03f */
[----:B------:R-:W-:Y:S01]  /*8710*/  R2UR UR11, R17 ;  /* 0x00000000110b72ca */ /* 0x000fe200000e0000 */
[----:B------:R-:W-:Y:S01]  /*8720*/  UIADD3 UR24, UP1, UR22, 0x1f0, URZ ;  /* 0x000001f016187890 */ /* 0x000fe2000ff3e03f */
[----:B------:R-:W-:Y:S01]  /*8730*/  R2UR UR8, R18 ;  /* 0x00000000120872ca */ /* 0x000fe200000e0000 */
[----:B------:R-:W-:Y:S01]  /*8740*/  UIADD3.X UR5, URZ, UR23, URZ, UP0, !UPT ;  /* 0x000000173f057290 */ /* 0x000fe200087fe43f */
[----:B------:R-:W-:Y:S01]  /*8750*/  R2UR UR10, R20 ;  /* 0x00000000140a72ca */ /* 0x000fe200000e0000 */
[----:B------:R-:W-:Y:S01]  /*8760*/  VIADD R9, R9, 0x1 ;  /* 0x0000000109097836 */ /* 0x000fe20000000000 */
[----:B------:R-:W-:Y:S01]  /*8770*/  R2UR UR12, R6 ;  /* 0x00000000060c72ca */ /* 0x000fe200000e0000 */
[----:B------:R-:W-:Y:S01]  /*8780*/  UIADD3.X UR25, URZ, UR23, URZ, UP1, !UPT ;  /* 0x000000173f197290 */ /* 0x000fe20008ffe43f */
[----:B------:R-:W-:Y:S01]  /*8790*/  R2UR UR19, R14 ;  /* 0x000000000e1372ca */ /* 0x000fe200000e0000 */
[----:B------:R-:W-:Y:S01]  /*87a0*/  UMOV UR6, 0x0 ;  /* 0x0000000000067882 */ /* 0x000fe20000000000 */
[----:B------:R-:W-:Y:S01]  /*87b0*/  ISETP.GT.AND P4, PT, R7, 0x1, PT ;  /* 0x000000010700780c */ /* 0x000fe20003f84270 */
[----:B------:R-:W-:Y:S01]  /*87c0*/  UMOV UR7, 0x10000000 ;  /* 0x1000000000077882 */ /* 0x000fe20000000000 */
[----:B------:R-:W-:Y:S01]  /*87d0*/  ISETP.NE.AND P1, PT, R9, 0xe, PT ;  /* 0x0000000e0900780c */ /* 0x000fe20003f25270 */
[----:B------:R-:W-:-:S02]  /*87e0*/  VIADD R20, R20, 0x40 ;  /* 0x0000004014147836 */ /* 0x000fc40000000000 */
[----:B------:R-:W-:Y:S01]  /*87f0*/  UIADD3 UR14, UR8, 0x200, URZ ;  /* 0x00000200080e7890 */ /* 0x000fe2000fffe03f */
[----:B------:R-:W-:Y:S01]  /*8800*/  SEL R11, RZ, 0x1, P1 ;  /* 0x00000001ff0b7807 */ /* 0x000fe20000800000 */
[----:B------:R-:W-:Y:S01]  /*8810*/  UIADD3 UR15, UR8, 0x1c200, URZ ;  /* 0x0001c200080f7890 */ /* 0x000fe2000fffe03f */
[----:B------:R-:W-:Y:S02]  /*8820*/  SEL R9, R9, RZ, P1 ;  /* 0x000000ff09097207 */ /* 0x000fe40000800000 */
[----:B------:R-:W-:Y:S02]  /*8830*/  LOP3.LUT R8, R8, R11, RZ, 0x3c, !PT ;  /* 0x0000000b08087212 */ /* 0x000fe400078e3cff */
[----:B------:R-:W-:Y:S02]  /*8840*/  UMOV UR8, UR14 ;  /* 0x0000000e00087c82 */ /* 0x000fe40008000000 */
[----:B------:R0:W-:Y:S02]  /*8850*/  UTMALDG.3D [UR8], [UR4], desc[UR6] ;  /* 0x00000608040075b4 */ /* 0x0001e40008011000 */
[----:B0-----:R-:W-:Y:S01]  /*8860*/  UMOV UR8, UR15 ;  /* 0x0000000f00087c82 */ /* 0x001fe20008000000 */
[----:B------:R-:W-:-:S02]  /*8870*/  UMOV UR11, UR19 ;  /* 0x00000013000b7c82 */ /* 0x000fc40008000000 */
[----:B------:R0:W-:Y:S02]  /*8880*/  UTMALDG.3D [UR8], [UR24], desc[UR6] ;  /* 0x00000608180075b4 */ /* 0x0001e40008011000 */
[----:B0-----:R-:W-:Y:S05]  /*8890*/  @P4 BRA `(.L_x_177) ;  /* 0xfffffffc00504947 */ /* 0x001fea000383ffff */
.L_x_173:
[----:B------:R-:W-:Y:S05]  /*88a0*/  BSYNC B1 ;  /* 0x0000000000017941 */ /* 0x000fea0003800000 */
.L_x_172:
[----:B------:R-:W-:Y:S01]  /*88b0*/  LOP3.LUT P4, RZ, R15, 0xff, RZ, 0xc0, !PT ;  /* 0x000000ff0fff7812 */ /* 0x000fe2000788c0ff */
[----:B------:R-:W-:Y:S01]  /*88c0*/  IMAD.IADD R13, R12, 0x1, R13 ;  /* 0x000000010c0d7824 */ /* 0x000fe200078e020d */
[----:B------:R-:W-:Y:S01]  /*88d0*/  IADD3 R2, P5, R2, UR20, RZ ;  /* 0x0000001402027c10 */ /* 0x000fe2000ffbe0ff */
[----:B------:R-:W-:Y:S01]  /*88e0*/  ULDC.64 UR4, c[0x0][0x650] ;  /* 0x0001940000047ab9 */ /* 0x000fe20000000a00 */
[----:B------:R-:W-:Y:S01]  /*88f0*/  BSSY B1, `(.L_x_178) ;  /* 0x000006b000017945 */ /* 0x000fe20003800000 */
[----:B------:R-:W-:Y:S01]  /*8900*/  IMAD.MOV.U32 R11, RZ, RZ, -0x1 ;  /* 0xffffffffff0b7424 */ /* 0x000fe200078e00ff */
[----:B------:R-:W-:Y:S01]  /*8910*/  ISETP.GT.U32.AND P1, PT, R13, 0xd, PT ;  /* 0x0000000d0d00780c */ /* 0x000fe20003f24070 */
[----:B------:R-:W-:Y:S01]  /*8920*/  IMAD.MOV.U32 R14, RZ, RZ, -0x1 ;  /* 0xffffffffff0e7424 */ /* 0x000fe200078e00ff */
[----:B------:R-:W-:Y:S02]  /*8930*/  SHF.R.U32.HI R6, RZ, 0x1, R13 ;  /* 0x00000001ff067819 */ /* 0x000fe4000001160d */
[----:B------:R-:W-:-:S02]  /*8940*/  ISETP.LT.U32.AND P1, PT, R12, 0xe, P1 ;  /* 0x0000000e0c00780c */ /* 0x000fc40000f21070 */
[----:B------:R-:W-:Y:S01]  /*8950*/  IADD3.X R3, R3, UR13, RZ, P5, !PT ;  /* 0x0000000d03037c10 */ /* 0x000fe2000affe4ff */
[----:B------:R-:W0:Y:S01]  /*8960*/  @P4 S2R R8, SR_CgaCtaId ;  /* 0x0000000000084919 */ /* 0x000e220000008800 */
[----:B------:R-:W-:Y:S02]  /*8970*/  @P4 MOV R7, 0x400 ;  /* 0x0000040000074802 */ /* 0x000fe40000000f00 */
[----:B------:R-:W-:Y:S02]  /*8980*/  PRMT R15, RZ, 0x7610, R15 ;  /* 0x00007610ff0f7816 */ /* 0x000fe4000000000f */
[----:B0-----:R-:W-:Y:S01]  /*8990*/  @P4 LEA R8, R8, R7, 0x18 ;  /* 0x0000000708084211 */ /* 0x001fe200078ec0ff */
[----:B------:R-:W-:Y:S01]  /*89a0*/  IMAD.WIDE.U32 R6, R6, -0x6db6db6d, RZ ;  /* 0x9249249306067825 */ /* 0x000fe200078e00ff */
[----:B------:R-:W-:Y:S02]  /*89b0*/  SEL R6, RZ, 0x1, !P1 ;  /* 0x00000001ff067807 */ /* 0x000fe40004800000 */
[----:B------:R-:W-:Y:S01]  /*89c0*/  ISETP.GE.U32.AND P1, PT, R2, UR4, PT ;  /* 0x0000000402007c0c */ /* 0x000fe2000bf26070 */
[----:B------:R0:W-:Y:S01]  /*89d0*/  @P4 SYNCS.ARRIVE.TRANS64.A1T0 RZ, [R8+URZ+0xf8], RZ ;  /* 0x0000f8ff08ff49a7 */ /* 0x0001e2000810003f */
[----:B------:R-:W-:-:S02]  /*89e0*/  ISETP.GE.U32.AND P4, PT, R12, 0xe, PT ;  /* 0x0000000e0c00780c */ /* 0x000fc40003f86070 */
[----:B------:R-:W-:Y:S02]  /*89f0*/  ISETP.GE.U32.AND.EX P1, PT, R3, UR5, PT, P1 ;  /* 0x0000000503007c0c */ /* 0x000fe4000bf26110 */
[----:B------:R-:W-:Y:S01]  /*8a00*/  LOP3.LUT R5, R5, R6, RZ, 0x3c, !PT ;  /* 0x0000000605057212 */ /* 0x000fe200078e3cff */
[----:B------:R-:W-:Y:S01]  /*8a10*/  IMAD.MOV.U32 R6, RZ, RZ, -0x1 ;  /* 0xffffffffff067424 */ /* 0x000fe200078e00ff */
[--C-:B0-----:R-:W-:Y:S02]  /*8a20*/  SHF.R.U32.HI R8, RZ, 0x2, R7.reuse ;  /* 0x00000002ff087819 */ /* 0x101fe40000011607 */
[----:B------:R-:W-:-:S03]  /*8a30*/  PRMT R7, RZ, 0x7610, R7 ;  /* 0x00007610ff077816 */ /* 0x000fc60000000007 */
[----:B------:R-:W-:Y:S02]  /*8a40*/  IMAD R13, R8, -0xe, R13 ;  /* 0xfffffff2080d7824 */ /* 0x000fe400078e020d */
[----:B------:R-:W-:Y:S02]  /*8a50*/  @P4 LOP3.LUT R5, R5, 0x1, R8, 0x78, !PT ;  /* 0x0000000105054812 */ /* 0x000fe400078e7808 */
[----:B------:R-:W-:Y:S05]  /*8a60*/  @P1 BRA `(.L_x_179) ;  /* 0x00000004004c1947 */ /* 0x000fea0003800000 */
[----:B------:R-:W-:Y:S01]  /*8a70*/  ULDC.64 UR4, c[0x0][0x628] ;  /* 0x00018a0000047ab9 */ /* 0x000fe20000000a00 */
[----:B------:R-:W0:Y:S01]  /*8a80*/  S2R R17, SR_CTAID.X ;  /* 0x0000000000117919 */ /* 0x000e220000002500 */
[----:B------:R-:W-:Y:S01]  /*8a90*/  ISETP.NE.U32.AND P1, PT, RZ, UR4, PT ;  /* 0x00000004ff007c0c */ /* 0x000fe2000bf25070 */
[----:B------:R-:W-:Y:S01]  /*8aa0*/  ULDC UR7, c[0x0][0x630] ;  /* 0x00018c0000077ab9 */ /* 0x000fe20000000800 */
[----:B------:R-:W-:Y:S01]  /*8ab0*/  IMAD.MOV.U32 R6, RZ, RZ, R2 ;  /* 0x000000ffff067224 */ /* 0x000fe200078e0002 */
[----:B------:R-:W1:Y:S01]  /*8ac0*/  S2R R14, SR_CTAID.Y ;  /* 0x00000000000e7919 */ /* 0x000e620000002600 */
[----:B------:R-:W-:Y:S01]  /*8ad0*/  ISETP.NE.AND.EX P1, PT, RZ, UR5, PT, P1 ;  /* 0x00000005ff007c0c */ /* 0x000fe2000bf25310 */
[----:B------:R-:W-:-:S12]  /*8ae0*/  IMAD.MOV.U32 R7, RZ, RZ, R3 ;  /* 0x000000ffff077224 */ /* 0x000fd800078e0003 */
[----:B------:R-:W-:Y:S05]  /*8af0*/  @!P1 BRA `(.L_x_180) ;  /* 0x0000000000289947 */ /* 0x000fea0003800000 */
[----:B------:R-:W-:Y:S02]  /*8b00*/  ULDC UR6, c[0x0][0x634] ;  /* 0x00018d0000067ab9 */ /* 0x000fe40000000800 */
[----:B------:R-:W-:-:S05]  /*8b10*/  IADD3 R11, P1, R2, UR6, RZ ;  /* 0x00000006020b7c10 */ /* 0x000fca000ff3e0ff */
[----:B------:R-:W-:-:S04]  /*8b20*/  IMAD.X R19, RZ, RZ, R3, P1 ;  /* 0x000000ffff137224 */ /* 0x000fc800008e0603 */
[----:B------:R-:W-:-:S04]  /*8b30*/  IMAD.WIDE.U32 R8, R19, UR4, RZ ;  /* 0x0000000413087c25 */ /* 0x000fc8000f8e00ff */
[----:B------:R-:W-:-:S04]  /*8b40*/  IMAD.WIDE.U32 R8, P1, R11, UR5, R8 ;  /* 0x000000050b087c25 */ /* 0x000fc8000f820008 */
[----:B------:R-:W-:-:S04]  /*8b50*/  IMAD.WIDE.U32 R10, R11, UR4, RZ ;  /* 0x000000040b0a7c25 */ /* 0x000fc8000f8e00ff */
[----:B------:R-:W-:Y:S01]  /*8b60*/  IMAD.X R7, RZ, RZ, RZ, P1 ;  /* 0x000000ffff077224 */ /* 0x000fe200008e06ff */
[----:B------:R-:W-:Y:S01]  /*8b70*/  IADD3 RZ, P1, R11, R8, RZ ;  /* 0x000000080bff7210 */ /* 0x000fe20007f3e0ff */
[----:B------:R-:W-:-:S04]  /*8b80*/  IMAD.MOV.U32 R6, RZ, RZ, R9 ;  /* 0x000000ffff067224 */ /* 0x000fc800078e0009 */
[----:B------:R-:W-:-:S08]  /*8b90*/  IMAD.WIDE.U32.X R6, R19, UR5, R6, P1 ;  /* 0x0000000513067c25 */ /* 0x000fd000088e0406 */
.L_x_180:
[--C-:B------:R-:W-:Y:S01]  /*8ba0*/  SHF.R.U64 R10, R6, UR7, R7.reuse ;  /* 0x00000007060a7c19 */ /* 0x100fe20008001207 */
[----:B------:R-:W-:Y:S01]  /*8bb0*/  ULDC.64 UR4, c[0x0][0x620] ;  /* 0x0001880000047ab9 */ /* 0x000fe20000000a00 */
[----:B------:R-:W-:Y:S01]  /*8bc0*/  SHF.R.U32.HI R6, RZ, UR7, R7 ;  /* 0x00000007ff067c19 */ /* 0x000fe20008011607 */
[----:B------:R-:W2:Y:S01]  /*8bd0*/  LDC R22, c[0x0][0x144] ;  /* 0x00005100ff167b82 */ /* 0x000ea20000000800 */
[----:B------:R-:W-:Y:S01]  /*8be0*/  IADD3 R9, P1, RZ, -R10, RZ ;  /* 0x8000000aff097210 */ /* 0x000fe20007f3e0ff */
[----:B------:R-:W-:Y:S01]  /*8bf0*/  ULDC.64 UR8, c[0x0][0x640] ;  /* 0x0001900000087ab9 */ /* 0x000fe20000000a00 */
[----:B0-----:R-:W-:Y:S01]  /*8c00*/  I2FP.F32.U32 R11, R17 ;  /* 0x00000011000b7245 */ /* 0x001fe20000201000 */
[----:B------:R-:W-:Y:S02]  /*8c10*/  ULDC UR6, c[0x0][0x608] ;  /* 0x0001820000067ab9 */ /* 0x000fe40000000800 */
[----:B------:R-:W-:Y:S01]  /*8c20*/  IMAD.X R6, RZ, RZ, ~R6, P1 ;  /* 0x000000ffff067224 */ /* 0x000fe200008e0e06 */
[----:B------:R-:W-:Y:S01]  /*8c30*/  ISETP.NE.U32.AND P1, PT, RZ, UR8, PT ;  /* 0x00000008ff007c0c */ /* 0x000fe2000bf25070 */
[----:B------:R-:W0:Y:S02]  /*8c40*/  LDC R19, c[0x0][0x148] ;  /* 0x00005200ff137b82 */ /* 0x000e240000000800 */
[----:B------:R-:W-:Y:S01]  /*8c50*/  IMAD R8, R6, UR4, RZ ;  /* 0x0000000406087c24 */ /* 0x000fe2000f8e02ff */
[----:B------:R-:W-:Y:S01]  /*8c60*/  ISETP.NE.AND.EX P1, PT, RZ, UR9, PT, P1 ;  /* 0x00000009ff007c0c */ /* 0x000fe2000bf25310 */
[----:B------:R-:W-:Y:S01]  /*8c70*/  IMAD.WIDE.U32 R6, R9, UR4, R2 ;  /* 0x0000000409067c25 */ /* 0x000fe2000f8e0002 */
[----:B------:R-:W-:-:S03]  /*8c80*/  ULDC UR4, c[0x0][0x150] ;  /* 0x0000540000047ab9 */ /* 0x000fc60000000800 */
[----:B------:R-:W-:Y:S02]  /*8c90*/  IMAD R9, R9, UR5, R8 ;  /* 0x0000000509097c24 */ /* 0x000fe4000f8e0208 */
[----:B------:R-:W-:Y:S01]  /*8ca0*/  FMUL R8, R11, UR4 ;  /* 0x000000040b087c20 */ /* 0x000fe20008400000 */
[----:B------:R-:W-:Y:S01]  /*8cb0*/  ULDC UR4, c[0x0][0x618] ;  /* 0x0001860000047ab9 */ /* 0x000fe20000000800 */
[----:B------:R-:W-:Y:S01]  /*8cc0*/  ULDC UR5, c[0x0][0x154] ;  /* 0x0000550000057ab9 */ /* 0x000fe20000000800 */
[----:B------:R-:W-:-:S03]  /*8cd0*/  IMAD.IADD R7, R7, 0x1, R9 ;  /* 0x0000000107077824 */ /* 0x000fc600078e0209 */
[----:B------:R-:W3:Y:S02]  /*8ce0*/  F2I.U32.TRUNC.NTZ R8, R8 ;  /* 0x0000000800087305 */ /* 0x000ee4000020f000 */
[----:B------:R-:W-:Y:S02]  /*8cf0*/  SHF.R.U64 R11, R6, UR4, R7 ;  /* 0x00000004060b7c19 */ /* 0x000fe40008001207 */
[----:B-1----:R-:W-:-:S05]  /*8d00*/  I2FP.F32.U32 R6, R14 ;  /* 0x0000000e00067245 */ /* 0x002fca0000201000 */
[----:B------:R-:W-:Y:S01]  /*8d10*/  FMUL R21, R6, UR5 ;  /* 0x0000000506157c20 */ /* 0x000fe20008400000 */
[----:B------:R-:W-:Y:S01]  /*8d20*/  SHF.R.U32.HI R6, RZ, UR4, R7 ;  /* 0x00000004ff067c19 */ /* 0x000fe20008011607 */
[----:B------:R-:W-:-:S03]  /*8d30*/  ULDC UR4, c[0x0][0x658] ;  /* 0x0001960000047ab9 */ /* 0x000fc60000000800 */
[--C-:B------:R-:W-:Y:S01]  /*8d40*/  SHF.R.U64 R20, R11, UR6, R6.reuse ;  /* 0x000000060b147c19 */ /* 0x100fe20008001206 */
[----:B------:R-:W1:Y:S01]  /*8d50*/  F2I.U32.TRUNC.NTZ R21, R21 ;  /* 0x0000001500157305 */ /* 0x000e62000020f000 */
[----:B------:R-:W-:Y:S01]  /*8d60*/  SHF.R.U32.HI R7, RZ, UR6, R6 ;  /* 0x00000006ff077c19 */ /* 0x000fe20008011606 */
[----:B---3--:R-:W-:-:S03]  /*8d70*/  IMAD.MOV R8, RZ, RZ, -R8 ;  /* 0x000000ffff087224 */ /* 0x008fc600078e0a08 */
[----:B------:R-:W-:Y:S01]  /*8d80*/  SHF.R.U64 R18, R20, UR4, R7 ;  /* 0x0000000414127c19 */ /* 0x000fe20008001207 */
[----:B--2---:R-:W-:Y:S01]  /*8d90*/  IMAD R17, R22, R8, R17 ;  /* 0x0000000816117224 */ /* 0x004fe200078e0211 */
[----:B------:R-:W-:-:S03]  /*8da0*/  SHF.R.U32.HI R23, RZ, UR4, R7 ;  /* 0x00000004ff177c19 */ /* 0x000fc60008011607 */
[----:B------:R-:W-:Y:S02]  /*8db0*/  IMAD.MOV.U32 R6, RZ, RZ, R18 ;  /* 0x000000ffff067224 */ /* 0x000fe400078e0012 */
[----:B------:R-:W-:Y:S01]  /*8dc0*/  IMAD.MOV.U32 R7, RZ, RZ, R23 ;  /* 0x000000ffff077224 */ /* 0x000fe200078e0017 */
[----:B-1----:R-:W-:Y:S06]  /*8dd0*/  @!P1 BRA `(.L_x_181) ;  /* 0x0000000000289947 */ /* 0x002fec0003800000 */
[----:B------:R-:W-:Y:S02]  /*8de0*/  ULDC UR4, c[0x0][0x64c] ;  /* 0x0001930000047ab9 */ /* 0x000fe40000000800 */
[----:B------:R-:W-:-:S05]  /*8df0*/  IADD3 R7, P1, R18, UR4, RZ ;  /* 0x0000000412077c10 */ /* 0x000fca000ff3e0ff */
[----:B------:R-:W-:-:S04]  /*8e00*/  IMAD.X R23, RZ, RZ, R23, P1 ;  /* 0x000000ffff177224 */ /* 0x000fc800008e0617 */
[----:B------:R-:W-:-:S04]  /*8e10*/  IMAD.WIDE.U32 R8, R23, UR8, RZ ;  /* 0x0000000817087c25 */ /* 0x000fc8000f8e00ff */
[----:B------:R-:W-:-:S04]  /*8e20*/  IMAD.WIDE.U32 R8, P1, R7, UR9, R8 ;  /* 0x0000000907087c25 */ /* 0x000fc8000f820008 */
[----:B------:R-:W-:-:S04]  /*8e30*/  IMAD.WIDE.U32 R6, R7, UR8, RZ ;  /* 0x0000000807067c25 */ /* 0x000fc8000f8e00ff */
[----:B------:R-:W-:Y:S01]  /*8e40*/  IMAD.MOV.U32 R6, RZ, RZ, R9 ;  /* 0x000000ffff067224 */ /* 0x000fe200078e0009 */
[----:B------:R-:W-:Y:S01]  /*8e50*/  IADD3 RZ, P4, R7, R8, RZ ;  /* 0x0000000807ff7210 */ /* 0x000fe20007f9e0ff */
[----:B------:R-:W-:-:S04]  /*8e60*/  IMAD.X R7, RZ, RZ, RZ, P1 ;  /* 0x000000ffff077224 */ /* 0x000fc800008e06ff */
[----:B------:R-:W-:-:S08]  /*8e70*/  IMAD.WIDE.U32.X R6, R23, UR9, R6, P4 ;  /* 0x0000000917067c25 */ /* 0x000fd0000a0e0406 */
.L_x_181:
[----:B------:R-:W-:Y:S01]  /*8e80*/  ULDC UR4, c[0x0][0x648] ;  /* 0x0001920000047ab9 */ /* 0x000fe20000000800 */
[----:B------:R-:W-:Y:S01]  /*8e90*/  LOP3.LUT R20, R20, UR17, RZ, 0xc0, !PT ;  /* 0x0000001114147c12 */ /* 0x000fe2000f8ec0ff */
[----:B------:R-:W-:Y:S01]  /*8ea0*/  IMAD.MOV R21, RZ, RZ, -R21 ;  /* 0x000000ffff157224 */ /* 0x000fe200078e0a15 */
[----:B------:R-:W-:Y:S01]  /*8eb0*/  SHF.R.U64 R7, R6, UR4, R7 ;  /* 0x0000000406077c19 */ /* 0x000fe20008001207 */
[----:B------:R-:W-:Y:S01]  /*8ec0*/  ULDC UR4, c[0x0][0x638] ;  /* 0x00018e0000047ab9 */ /* 0x000fe20000000800 */
[----:B------:R-:W-:Y:S01]  /*8ed0*/  LOP3.LUT R11, R11, UR16, RZ, 0xc0, !PT ;  /* 0x000000100b0b7c12 */ /* 0x000fe2000f8ec0ff */
[----:B0-----:R-:W-:Y:S01]  /*8ee0*/  @P2 IMAD R17, R19, R21, R14 ;  /* 0x0000001513112224 */ /* 0x001fe200078e020e */
[----:B------:R-:W-:Y:S01]  /*8ef0*/  ULDC UR5, c[0x0][0x610] ;  /* 0x0001840000057ab9 */ /* 0x000fe20000000800 */
[----:B------:R-:W-:Y:S02]  /*8f00*/  IMAD.MOV R9, RZ, RZ, -R7 ;  /* 0x000000ffff097224 */ /* 0x000fe400078e0a07 */
[----:B------:R-:W-:-:S02]  /*8f10*/  IMAD R20, R7, UR18, R20 ;  /* 0x0000001207147c24 */ /* 0x000fc4000f8e0214 */
[----:B------:R-:W-:Y:S01]  /*8f20*/  IMAD R18, R9, UR4, R18 ;  /* 0x0000000409127c24 */ /* 0x000fe2000f8e0212 */
[----:B------:R-:W-:Y:S01]  /*8f30*/  ULDC UR4, c[0x0][0x600] ;  /* 0x0001800000047ab9 */ /* 0x000fe20000000800 */
[----:B------:R-:W-:Y:S02]  /*8f40*/  IMAD R17, R20, UR5, R17 ;  /* 0x0000000514117c24 */ /* 0x000fe4000f8e0211 */
[----:B------:R-:W-:Y:S02]  /*8f50*/  IMAD R18, R18, UR4, R11 ;  /* 0x0000000412127c24 */ /* 0x000fe4000f8e020b */
[----:B------:R-:W-:Y:S02]  /*8f60*/  IMAD.MOV.U32 R7, RZ, RZ, 0x1 ;  /* 0x00000001ff077424 */ /* 0x000fe400078e00ff */
[----:B------:R-:W-:Y:S01]  /*8f70*/  IMAD.MOV.U32 R6, RZ, RZ, R10 ;  /* 0x000000ffff067224 */ /* 0x000fe200078e000a */
[----:B------:R-:W-:Y:S02]  /*8f80*/  SEL R14, R18, R17, !P2 ;  /* 0x00000011120e7207 */ /* 0x000fe40005000000 */
[----:B------:R-:W-:-:S07]  /*8f90*/  SEL R11, R17, R18, !P2 ;  /* 0x00000012110b7207 */ /* 0x000fce0005000000 */
.L_x_179:
[----:B------:R-:W-:Y:S05]  /*8fa0*/  BSYNC B1 ;  /* 0x0000000000017941 */ /* 0x000fea0003800000 */
.L_x_178:
[----:B------:R-:W-:-:S13]  /*8fb0*/  LOP3.LUT P1, RZ, R7, 0xff, RZ, 0xc0, !PT ;  /* 0x000000ff07ff7812 */ /* 0x000fda000782c0ff */
[----:B------:R-:W-:Y:S05]  /*8fc0*/  @P1 BRA `(.L_x_182) ;  /* 0xfffffff400501947 */ /* 0x000fea000383ffff */
[----:B------:R-:W-:Y:S05]  /*8fd0*/  BSYNC B0 ;  /* 0x0000000000007941 */ /* 0x000fea0003800000 */
.L_x_170:
[----:B------:R-:W-:-:S03]  /*8fe0*/  UMOV UR4, 0xffffffff ;  /* 0xffffffff00047882 */ /* 0x000fc60000000000 */
[----:B------:R-:W-:Y:S05]  /*8ff0*/  BRA.DIV UR4, `(.L_x_183) ;  /* 0x0000000a04847947 */ /* 0x000fea000b800000 */
[----:B------:R-:W-:-:S13]  /*9000*/  ELECT P0, URZ, PT ;  /* 0x00000000003f782f */ /* 0x000fda0003800000 */
.L_x_207:
[----:B------:R-:W-:Y:S04]  /*9010*/  BSSY B0, `(.L_x_184) ;  /* 0x0000085000007945 */ /* 0x000fe80003800000 */
[----:B------:R-:W-:Y:S05]  /*9020*/  @!P0 BRA `(.L_x_185) ;  /* 0x00000008000c8947 */ /* 0x000fea0003800000 */
[----:B------:R-:W-:-:S04]  /*9030*/  LOP3.LUT R4, R4, 0x2, RZ, 0xfc, !PT ;  /* 0x0000000204047812 */ /* 0x000fc800078efcff */
[----:B------:R-:W-:-:S13]  /*9040*/  ISETP.NE.AND P0, PT, R4, 0x3, PT ;  /* 0x000000030400780c */ /* 0x000fda0003f05270 */
[----:B------:R-:W-:Y:S05]  /*9050*/  @!P0 BRA `(.L_x_186) ;  /* 0x0000000000048947 */ /* 0x000fea0003800000 */
[----:B------:R-:W-:Y:S01]  /*9060*/  BPT.TRAP 0x1 ;  /* 0x000000040000795c */ /* 0x000fe20000300000 */
.L_x_186:
[----:B------:R-:W0:Y:S01]  /*9070*/  S2R R3, SR_CgaCtaId ;  /* 0x0000000000037919 */ /* 0x000e220000008800 */
[----:B------:R-:W-:-:S04]  /*9080*/  MOV R0, 0x400 ;  /* 0x0000040000007802 */ /* 0x000fc80000000f00 */
[----:B0-----:R-:W-:Y:S02]  /*9090*/  LEA R0, R3, R0, 0x18 ;  /* 0x0000000003007211 */ /* 0x001fe400078ec0ff */
[----:B------:R-:W-:-:S03]  /*90a0*/  SHF.L.U32 R3, R5, 0x1f, RZ ;  /* 0x0000001f05037819 */ /* 0x000fc600000006ff */
[----:B------:R-:W-:-:S04]  /*90b0*/  VIADD R0, R0, 0x70 ;  /* 0x0000007000007836 */ /* 0x000fc80000000000 */
[C---:B------:R-:W-:Y:S02]  /*90c0*/  IMAD R6, R13.reuse, 0x8, R0 ;  /* 0x000000080d067824 */ /* 0x040fe400078e0200 */
[----:B------:R-:W-:Y:S02]  /*90d0*/  VIADD R13, R13, 0x1 ;  /* 0x000000010d0d7836 */ /* 0x000fe40000000000 */
[----:B------:R-:W0:Y:S03]  /*90e0*/  SYNCS.PHASECHK.TRANS64.TRYWAIT P0, [R6+URZ], R3 ;  /* 0x00000003060075a7 */ /* 0x000e26000800017f */
[----:B------:R-:W-:-:S04]  /*90f0*/  ISETP.NE.AND P1, PT, R13, 0xe, PT ;  /* 0x0000000e0d00780c */ /* 0x000fc80003f25270 */
[----:B------:R-:W-:Y:S02]  /*9100*/  SEL R2, RZ, 0x1, P1 ;  /* 0x00000001ff027807 */ /* 0x000fe40000800000 */
[----:B------:R-:W-:Y:S02]  /*9110*/  SEL R13, R13, RZ, P1 ;  /* 0x000000ff0d0d7207 */ /* 0x000fe40000800000 */
[----:B------:R-:W-:-:S03]  /*9120*/  LOP3.LUT R8, R5, R2, RZ, 0x3c, !PT ;  /* 0x0000000205087212 */ /* 0x000fc600078e3cff */
[----:B------:R-:W-:Y:S01]  /*9130*/  IMAD R7, R13, 0x8, R0 ;  /* 0x000000080d077824 */ /* 0x000fe200078e0200 */
[----:B------:R-:W-:Y:S01]  /*9140*/  SHF.L.U32 R4, R8, 0x1f, RZ ;  /* 0x0000001f08047819 */ /* 0x000fe200000006ff */
[----:B0-----:R-:W-:Y:S06]  /*9150*/  @!P0 BRA `(.L_x_187) ;  /* 0x0000000800508947 */ /* 0x001fec0003800000 */
.L_x_208:
[----:B------:R-:W1:Y:S01]  /*9160*/  SYNCS.PHASECHK.TRANS64.TRYWAIT P0, [R7+URZ], R4 ;  /* 0x00000004070075a7 */ /* 0x000e62000800017f */
[----:B------:R-:W-:-:S05]  /*9170*/  VIADD R2, R13, 0x1 ;  /* 0x000000010d027836 */ /* 0x000fca0000000000 */
[----:B------:R-:W-:-:S04]  /*9180*/  ISETP.NE.AND P1, PT, R2, 0xe, PT ;  /* 0x0000000e0200780c */ /* 0x000fc80003f25270 */
[----:B0-----:R-:W-:Y:S02]  /*9190*/  SEL R3, RZ, 0x1, P1 ;  /* 0x00000001ff037807 */ /* 0x001fe40000800000 */
[----:B------:R-:W-:Y:S02]  /*91a0*/  SEL R9, R2, RZ, P1 ;  /* 0x000000ff02097207 */ /* 0x000fe40000800000 */
[----:B------:R-:W-:-:S03]  /*91b0*/  LOP3.LUT R8, R8, R3, RZ, 0x3c, !PT ;  /* 0x0000000308087212 */ /* 0x000fc600078e3cff */
[----:B------:R-:W-:Y:S01]  /*91c0*/  IMAD R6, R9, 0x8, R0 ;  /* 0x0000000809067824 */ /* 0x000fe200078e0200 */
[----:B------:R-:W-:Y:S01]  /*91d0*/  SHF.L.U32 R5, R8, 0x1f, RZ ;  /* 0x0000001f08057819 */ /* 0x000fe200000006ff */
[----:B-1----:R-:W-:Y:S06]  /*91e0*/  @!P0 BRA `(.L_x_188) ;  /* 0x0000000800408947 */ /* 0x002fec0003800000 */
.L_x_209:
[----:B------:R-:W1:Y:S01]  /*91f0*/  SYNCS.PHASECHK.TRANS64.TRYWAIT P0, [R6+URZ], R5 ;  /* 0x00000005060075a7 */ /* 0x000e62000800017f */
[----:B------:R-:W-:-:S05]  /*9200*/  VIADD R2, R9, 0x1 ;  /* 0x0000000109027836 */ /* 0x000fca0000000000 */
[----:B------:R-:W-:-:S04]  /*9210*/  ISETP.NE.AND P1, PT, R2, 0xe, PT ;  /* 0x0000000e0200780c */ /* 0x000fc80003f25270 */
[----:B------:R-:W-:Y:S02]  /*9220*/  SEL R3, RZ, 0x1, P1 ;  /* 0x00000001ff037807 */ /* 0x000fe40000800000 */
[----:B0-----:R-:W-:Y:S02]  /*9230*/  SEL R7, R2, RZ, P1 ;  /* 0x000000ff02077207 */ /* 0x001fe40000800000 */
[----:B------:R-:W-:-:S03]  /*9240*/  LOP3.LUT R8, R8, R3, RZ, 0x3c, !PT ;  /* 0x0000000308087212 */ /* 0x000fc600078e3cff */
[----:B------:R-:W-:Y:S01]  /*9250*/  IMAD R9, R7, 0x8, R0 ;  /* 0x0000000807097824 */ /* 0x000fe200078e0200 */
[----:B------:R-:W-:Y:S01]  /*9260*/  SHF.L.U32 R4, R8, 0x1f, RZ ;  /* 0x0000001f08047819 */ /* 0x000fe200000006ff */
[----:B-1----:R-:W-:Y:S06]  /*9270*/  @!P0 BRA `(.L_x_189) ;  /* 0x0000000800308947 */ /* 0x002fec0003800000 */
.L_x_210:
[----:B------:R-:W1:Y:S01]  /*9280*/  SYNCS.PHASECHK.TRANS64.TRYWAIT P0, [R9+URZ], R4 ;  /* 0x00000004090075a7 */ /* 0x000e62000800017f */
[----:B------:R-:W-:-:S05]  /*9290*/  VIADD R2, R7, 0x1 ;  /* 0x0000000107027836 */ /* 0x000fca0000000000 */
[----:B------:R-:W-:-:S04]  /*92a0*/  ISETP.NE.AND P1, PT, R2, 0xe, PT ;  /* 0x0000000e0200780c */ /* 0x000fc80003f25270 */
[----:B------:R-:W-:Y:S02]  /*92b0*/  SEL R3, RZ, 0x1, P1 ;  /* 0x00000001ff037807 */ /* 0x000fe40000800000 */
[----:B------:R-:W-:Y:S02]  /*92c0*/  SEL R7, R2, RZ, P1 ;  /* 0x000000ff02077207 */ /* 0x000fe40000800000 */
[----:B------:R-:W-:-:S03]  /*92d0*/  LOP3.LUT R8, R8, R3, RZ, 0x3c, !PT ;  /* 0x0000000308087212 */ /* 0x000fc600078e3cff */
[----:B0-----:R-:W-:Y:S01]  /*92e0*/  IMAD R6, R7, 0x8, R0 ;  /* 0x0000000807067824 */ /* 0x001fe200078e0200 */
[----:B------:R-:W-:Y:S01]  /*92f0*/  SHF.L.U32 R5, R8, 0x1f, RZ ;  /* 0x0000001f08057819 */ /* 0x000fe200000006ff */
[----:B-1----:R-:W-:Y:S06]  /*9300*/  @!P0 BRA `(.L_x_190) ;  /* 0x0000000800208947 */ /* 0x002fec0003800000 */
.L_x_211:
        /* <DEDUP_REMOVED lines=9> */
.L_x_212:
        /* <DEDUP_REMOVED lines=9> */
.L_x_213:
        /* <DEDUP_REMOVED lines=9> */
.L_x_214:
        /* <DEDUP_REMOVED lines=9> */
.L_x_215:
        /* <DEDUP_REMOVED lines=9> */
.L_x_216:
        /* <DEDUP_REMOVED lines=9> */
.L_x_217:
        /* <DEDUP_REMOVED lines=9> */
.L_x_218:
        /* <DEDUP_REMOVED lines=9> */
.L_x_219:
[----:B------:R-:W1:Y:S01]  /*9790*/  SYNCS.PHASECHK.TRANS64.TRYWAIT P0, [R6+URZ], R5 ;  /* 0x00000005060075a7 */ /* 0x000e62000800017f */
[----:B------:R-:W-:-:S05]  /*97a0*/  VIADD R2, R7, 0x1 ;  /* 0x0000000107027836 */ /* 0x000fca0000000000 */
[----:B------:R-:W-:-:S04]  /*97b0*/  ISETP.NE.AND P1, PT, R2, 0xe, PT ;  /* 0x0000000e0200780c */ /* 0x000fc80003f25270 */
[----:B0-----:R-:W-:Y:S02]  /*97c0*/  SEL R4, RZ, 0x1, P1 ;  /* 0x00000001ff047807 */ /* 0x001fe40000800000 */
[----:B------:R-:W-:Y:S02]  /*97d0*/  SEL R3, R2, RZ, P1 ;  /* 0x000000ff02037207 */ /* 0x000fe40000800000 */
[----:B------:R-:W-:Y:S01]  /*97e0*/  LOP3.LUT R4, R11, R4, RZ, 0x3c, !PT ;  /* 0x000000040b047212 */ /* 0x000fe200078e3cff */
[----:B-1----:R-:W-:Y:S06]  /*97f0*/  @!P0 BRA `(.L_x_199) ;  /* 0x0000000400988947 */ /* 0x002fec0003800000 */
.L_x_220:
[----:B------:R-:W-:Y:S01]  /*9800*/  IMAD R3, R3, 0x8, R0 ;  /* 0x0000000803037824 */ /* 0x000fe200078e0200 */
[----:B------:R-:W-:-:S07]  /*9810*/  SHF.L.U32 R0, R4, 0x1f, RZ ;  /* 0x0000001f04007819 */ /* 0x000fce00000006ff */
.L_x_200:
[----:B-1----:R1:W2:Y:S02]  /*9820*/  SYNCS.PHASECHK.TRANS64.TRYWAIT P0, [R3+URZ], R0 ;  /* 0x00000000030075a7 */ /* 0x0022a4000800017f */
[----:B--2---:R-:W-:Y:S05]  /*9830*/  @!P0 NANOSLEEP.SYNCS 0x989680 ;  /* 0x009896800000895d */ /* 0x004fea0003900000 */
[----:B------:R-:W2:Y:S02]  /*9840*/  @!P0 SYNCS.PHASECHK.TRANS64 P0, [R3+URZ], R0 ;  /* 0x00000000030085a7 */ /* 0x000ea4000800007f */
[----:B--2---:R-:W-:Y:S05]  /*9850*/  @!P0 BRA `(.L_x_200) ;  /* 0xfffffffc00f08947 */ /* 0x004fea000383ffff */
.L_x_185:
[----:B------:R-:W-:Y:S05]  /*9860*/  BSYNC B0 ;  /* 0x0000000000007941 */ /* 0x000fea0003800000 */
.L_x_184:
[----:B------:R-:W-:Y:S05]  /*9870*/  EXIT ;  /* 0x000000000000794d */ /* 0x000fea0003800000 */
.L_x_18:
[----:B-1----:R-:W-:-:S04]  /*9880*/  IMAD.U32 R11, RZ, RZ, UR6 ;  /* 0x00000006ff0b7e24 */ /* 0x002fc8000f8e00ff */
[----:B------:R1:W4:Y:S03]  /*9890*/  SYNCS.PHASECHK.TRANS64.TRYWAIT P0, [R11+URZ], R10 ;  /* 0x0000000a0b0075a7 */ /* 0x000326000800017f */
[----:B----4-:R-:W-:Y:S05]  /*98a0*/  @!P0 NANOSLEEP.SYNCS 0x989680 ;  /* 0x009896800000895d */ /* 0x010fea0003900000 */
[----:B------:R-:W4:Y:S02]  /*98b0*/  @!P0 SYNCS.PHASECHK.TRANS64 P0, [R11+URZ], R10 ;  /* 0x0000000a0b0085a7 */ /* 0x000f24000800007f */
[----:B----4-:R-:W-:Y:S05]  /*98c0*/  @!P0 BRA `(.L_x_18) ;  /* 0xfffffffc00ec8947 */ /* 0x010fea000383ffff */
[----:B------:R-:W-:Y:S05]  /*98d0*/  BRA `(.L_x_17) ;  /* 0xffffff7c00787947 */ /* 0x000fea000383ffff */
.L_x_24:
[----:B-1----:R-:W-:-:S04]  /*98e0*/  IMAD.U32 R140, RZ, RZ, UR12 ;  /* 0x0000000cff8c7e24 */ /* 0x002fc8000f8e00ff */
[----:B------:R1:W4:Y:S03]  /*98f0*/  SYNCS.PHASECHK.TRANS64.TRYWAIT P0, [R140+URZ], R11 ;  /* 0x0000000b8c0075a7 */ /* 0x000326000800017f */
[----:B----4-:R-:W-:Y:S05]  /*9900*/  @!P0 NANOSLEEP.SYNCS 0x989680 ;  /* 0x009896800000895d */ /* 0x010fea0003900000 */
[----:B------:R-:W4:Y:S02]  /*9910*/  @!P0 SYNCS.PHASECHK.TRANS64 P0, [R140+URZ], R11 ;  /* 0x0000000b8c0085a7 */ /* 0x000f24000800007f */
[----:B----4-:R-:W-:Y:S05]  /*9920*/  @!P0 BRA `(.L_x_24) ;  /* 0xfffffffc00ec8947 */ /* 0x010fea000383ffff */
[----:B------:R-:W-:Y:S05]  /*9930*/  BRA `(.L_x_23) ;  /* 0xffffff8400bc7947 */ /* 0x000fea000383ffff */
.L_x_171:
[----:B------:R-:W-:Y:S01]  /*9940*/  BSSY B1, `(.L_x_201) ;  /* 0x0000006000017945 */ /* 0x000fe20003800000 */
[----:B------:R-:W-:-:S07]  /*9950*/  IMAD.MOV.U32 R7, RZ, RZ, -0x1 ;  /* 0xffffffffff077424 */ /* 0x000fce00078e00ff */
[----:B------:R-:W-:Y:S05]  /*9960*/  WARPSYNC.COLLECTIVE R7, `(.L_x_202) ;  /* 0x00000000070c7348 */ /* 0x000fea0003c00000 */
[----:B------:R-:W-:Y:S02]  /*9970*/  ELECT P1, UR62, PT ;  /* 0x00000000003e782f */ /* 0x000fe40003820000 */
[----:B------:R-:W-:Y:S01]  /*9980*/  MOV R7, UR62 ;  /* 0x0000003e00077c02 */ /* 0x000fe20008000f00 */
[----:B------:R-:W-:Y:S10]  /*9990*/  ENDCOLLECTIVE ;  /* 0x000000000000791b */ /* 0x000ff40003800000 */
.L_x_202:
[----:B------:R-:W-:Y:S05]  /*99a0*/  BSYNC B1 ;  /* 0x0000000000017941 */ /* 0x000fea0003800000 */
.L_x_201:
[----:B------:R-:W-:Y:S05]  /*99b0*/  BRA `(.L_x_203) ;  /* 0xffffffe800e07947 */ /* 0x000fea000383ffff */
.L_x_174:
[----:B-1----:R1:W2:Y:S02]  /*99c0*/  SYNCS.PHASECHK.TRANS64.TRYWAIT P1, [R19+URZ+0x70], R10 ;  /* 0x0000700a130075a7 */ /* 0x0022a4000802017f */
[----:B--2---:R-:W-:Y:S05]  /*99d0*/  @!P1 NANOSLEEP.SYNCS 0x989680 ;  /* 0x009896800000995d */ /* 0x004fea0003900000 */
[----:B------:R-:W2:Y:S02]  /*99e0*/  @!P1 SYNCS.PHASECHK.TRANS64 P1, [R19+URZ+0x70], R10 ;  /* 0x0000700a130095a7 */ /* 0x000ea4000802007f */
[----:B--2---:R-:W-:Y:S05]  /*99f0*/  @!P1 BRA `(.L_x_174) ;  /* 0xfffffffc00f09947 */ /* 0x004fea000383ffff */
[----:B------:R-:W-:Y:S05]  /*9a00*/  BRA `(.L_x_204) ;  /* 0xffffffec00147947 */ /* 0x000fea000383ffff */
.L_x_183:
[----:B------:R-:W-:Y:S01]  /*9a10*/  BSSY B0, `(.L_x_205) ;  /* 0x0000006000007945 */ /* 0x000fe20003800000 */
[----:B------:R-:W-:-:S07]  /*9a20*/  IMAD.MOV.U32 R7, RZ, RZ, -0x1 ;  /* 0xffffffffff077424 */ /* 0x000fce00078e00ff */
[----:B------:R-:W-:Y:S05]  /*9a30*/  WARPSYNC.COLLECTIVE R7, `(.L_x_206) ;  /* 0x00000000070c7348 */ /* 0x000fea0003c00000 */
[----:B------:R-:W-:Y:S02]  /*9a40*/  ELECT P1, UR62, PT ;  /* 0x00000000003e782f */ /* 0x000fe40003820000 */
[----:B------:R-:W-:Y:S01]  /*9a50*/  MOV R7, UR62 ;  /* 0x0000003e00077c02 */ /* 0x000fe20008000f00 */
[----:B------:R-:W-:Y:S10]  /*9a60*/  ENDCOLLECTIVE ;  /* 0x000000000000791b */ /* 0x000ff40003800000 */
.L_x_206:
[----:B------:R-:W-:Y:S05]  /*9a70*/  BSYNC B0 ;  /* 0x0000000000007941 */ /* 0x000fea0003800000 */
.L_x_205:
[----:B------:R-:W-:Y:S01]  /*9a80*/  PLOP3.LUT P0, PT, P1, PT, PT, 0x80, 0x0 ;  /* 0x000000000000781c */ /* 0x000fe20000f0f070 */
[----:B------:R-:W-:-:S12]  /*9a90*/  BRA `(.L_x_207) ;  /* 0xfffffff4005c7947 */ /* 0x000fd8000383ffff */
.L_x_187:
[----:B0-----:R0:W1:Y:S02]  /*9aa0*/  SYNCS.PHASECHK.TRANS64.TRYWAIT P0, [R6+URZ], R3 ;  /* 0x00000003060075a7 */ /* 0x001064000800017f */
[----:B-1----:R-:W-:Y:S05]  /*9ab0*/  @!P0 NANOSLEEP.SYNCS 0x989680 ;  /* 0x009896800000895d */ /* 0x002fea0003900000 */
[----:B------:R-:W1:Y:S02]  /*9ac0*/  @!P0 SYNCS.PHASECHK.TRANS64 P0, [R6+URZ], R3 ;  /* 0x00000003060085a7 */ /* 0x000e64000800007f */
[----:B-1----:R-:W-:Y:S05]  /*9ad0*/  @!P0 BRA `(.L_x_187) ;  /* 0xfffffffc00f08947 */ /* 0x002fea000383ffff */
[----:B------:R-:W-:Y:S05]  /*9ae0*/  BRA `(.L_x_208) ;  /* 0xfffffff4009c7947 */ /* 0x000fea000383ffff */
.L_x_188:
[----:B0-----:R0:W1:Y:S02]  /*9af0*/  SYNCS.PHASECHK.TRANS64.TRYWAIT P0, [R7+URZ], R4 ;  /* 0x00000004070075a7 */ /* 0x001064000800017f */
[----:B-1----:R-:W-:Y:S05]  /*9b00*/  @!P0 NANOSLEEP.SYNCS 0x989680 ;  /* 0x009896800000895d */ /* 0x002fea0003900000 */
[----:B------:R-:W1:Y:S02]  /*9b10*/  @!P0 SYNCS.PHASECHK.TRANS64 P0, [R7+URZ], R4 ;  /* 0x00000004070085a7 */ /* 0x000e64000800007f */
[----:B-1----:R-:W-:Y:S05]  /*9b20*/  @!P0 BRA `(.L_x_188) ;  /* 0xfffffffc00f08947 */ /* 0x002fea000383ffff */
[----:B------:R-:W-:Y:S05]  /*9b30*/  BRA `(.L_x_209) ;  /* 0xfffffff400ac7947 */ /* 0x000fea000383ffff */
.L_x_189:
[----:B0-----:R0:W1:Y:S02]  /*9b40*/  SYNCS.PHASECHK.TRANS64.TRYWAIT P0, [R6+URZ], R5 ;  /* 0x00000005060075a7 */ /* 0x001064000800017f */
[----:B-1----:R-:W-:Y:S05]  /*9b50*/  @!P0 NANOSLEEP.SYNCS 0x989680 ;  /* 0x009896800000895d */ /* 0x002fea0003900000 */
[----:B------:R-:W1:Y:S02]  /*9b60*/  @!P0 SYNCS.PHASECHK.TRANS64 P0, [R6+URZ], R5 ;  /* 0x00000005060085a7 */ /* 0x000e64000800007f */
[----:B-1----:R-:W-:Y:S05]  /*9b70*/  @!P0 BRA `(.L_x_189) ;  /* 0xfffffffc00f08947 */ /* 0x002fea000383ffff */
[----:B------:R-:W-:Y:S05]  /*9b80*/  BRA `(.L_x_210) ;  /* 0xfffffff400bc7947 */ /* 0x000fea000383ffff */
.L_x_190:
[----:B0-----:R0:W1:Y:S02]  /*9b90*/  SYNCS.PHASECHK.TRANS64.TRYWAIT P0, [R9+URZ], R4 ;  /* 0x00000004090075a7 */ /* 0x001064000800017f */
[----:B-1----:R-:W-:Y:S05]  /*9ba0*/  @!P0 NANOSLEEP.SYNCS 0x989680 ;  /* 0x009896800000895d */ /* 0x002fea0003900000 */
[----:B------:R-:W1:Y:S02]  /*9bb0*/  @!P0 SYNCS.PHASECHK.TRANS64 P0, [R9+URZ], R4 ;  /* 0x00000004090085a7 */ /* 0x000e64000800007f */
[----:B-1----:R-:W-:Y:S05]  /*9bc0*/  @!P0 BRA `(.L_x_190) ;  /* 0xfffffffc00f08947 */ /* 0x002fea000383ffff */
[----:B------:R-:W-:Y:S05]  /*9bd0*/  BRA `(.L_x_211) ;  /* 0xfffffff400cc7947 */ /* 0x000fea000383ffff */
.L_x_191:
[----:B0-----:R0:W1:Y:S02]  /*9be0*/  SYNCS.PHASECHK.TRANS64.TRYWAIT P0, [R6+URZ], R5 ;  /* 0x00000005060075a7 */ /* 0x001064000800017f */
[----:B-1----:R-:W-:Y:S05]  /*9bf0*/  @!P0 NANOSLEEP.SYNCS 0x989680 ;  /* 0x009896800000895d */ /* 0x002fea0003900000 */
[----:B------:R-:W1:Y:S02]  /*9c00*/  @!P0 SYNCS.PHASECHK.TRANS64 P0, [R6+URZ], R5 ;  /* 0x00000005060085a7 */ /* 0x000e64000800007f */
[----:B-1----:R-:W-:Y:S05]  /*9c10*/  @!P0 BRA `(.L_x_191) ;  /* 0xfffffffc00f08947 */ /* 0x002fea000383ffff */
[----:B------:R-:W-:Y:S05]  /*9c20*/  BRA `(.L_x_212) ;  /* 0xfffffff400dc7947 */ /* 0x000fea000383ffff */
.L_x_192:
[----:B0-----:R0:W1:Y:S02]  /*9c30*/  SYNCS.PHASECHK.TRANS64.TRYWAIT P0, [R9+URZ], R4 ;  /* 0x00000004090075a7 */ /* 0x001064000800017f */
[----:B-1----:R-:W-:Y:S05]  /*9c40*/  @!P0 NANOSLEEP.SYNCS 0x989680 ;  /* 0x009896800000895d */ /* 0x002fea0003900000 */
[----:B------:R-:W1:Y:S02]  /*9c50*/  @!P0 SYNCS.PHASECHK.TRANS64 P0, [R9+URZ], R4 ;  /* 0x00000004090085a7 */ /* 0x000e64000800007f */
[----:B-1----:R-:W-:Y:S05]  /*9c60*/  @!P0 BRA `(.L_x_192) ;  /* 0xfffffffc00f08947 */ /* 0x002fea000383ffff */
[----:B------:R-:W-:Y:S05]  /*9c70*/  BRA `(.L_x_213) ;  /* 0xfffffff400ec7947 */ /* 0x000fea000383ffff */
.L_x_193:
[----:B0-----:R0:W1:Y:S02]  /*9c80*/  SYNCS.PHASECHK.TRANS64.TRYWAIT P0, [R6+URZ], R5 ;  /* 0x00000005060075a7 */ /* 0x001064000800017f */
[----:B-1----:R-:W-:Y:S05]  /*9c90*/  @!P0 NANOSLEEP.SYNCS 0x989680 ;  /* 0x009896800000895d */ /* 0x002fea0003900000 */
[----:B------:R-:W1:Y:S02]  /*9ca0*/  @!P0 SYNCS.PHASECHK.TRANS64 P0, [R6+URZ], R5 ;  /* 0x00000005060085a7 */ /* 0x000e64000800007f */
[----:B-1----:R-:W-:Y:S05]  /*9cb0*/  @!P0 BRA `(.L_x_193) ;  /* 0xfffffffc00f08947 */ /* 0x002fea000383ffff */
[----:B------:R-:W-:Y:S05]  /*9cc0*/  BRA `(.L_x_214) ;  /* 0xfffffff400fc7947 */ /* 0x000fea000383ffff */
.L_x_194:
[----:B0-----:R0:W1:Y:S02]  /*9cd0*/  SYNCS.PHASECHK.TRANS64.TRYWAIT P0, [R9+URZ], R4 ;  /* 0x00000004090075a7 */ /* 0x001064000800017f */
[----:B-1----:R-:W-:Y:S05]  /*9ce0*/  @!P0 NANOSLEEP.SYNCS 0x989680 ;  /* 0x009896800000895d */ /* 0x002fea0003900000 */
[----:B------:R-:W1:Y:S02]  /*9cf0*/  @!P0 SYNCS.PHASECHK.TRANS64 P0, [R9+URZ], R4 ;  /* 0x00000004090085a7 */ /* 0x000e64000800007f */
[----:B-1----:R-:W-:Y:S05]  /*9d00*/  @!P0 BRA `(.L_x_194) ;  /* 0xfffffffc00f08947 */ /* 0x002fea000383ffff */
[----:B------:R-:W-:Y:S05]  /*9d10*/  BRA `(.L_x_215) ;  /* 0xfffffff8000c7947 */ /* 0x000fea000383ffff */
.L_x_195:
[----:B0-----:R0:W1:Y:S02]  /*9d20*/  SYNCS.PHASECHK.TRANS64.TRYWAIT P0, [R6+URZ], R5 ;  /* 0x00000005060075a7 */ /* 0x001064000800017f */
[----:B-1----:R-:W-:Y:S05]  /*9d30*/  @!P0 NANOSLEEP.SYNCS 0x989680 ;  /* 0x009896800000895d */ /* 0x002fea0003900000 */
[----:B------:R-:W1:Y:S02]  /*9d40*/  @!P0 SYNCS.PHASECHK.TRANS64 P0, [R6+URZ], R5 ;  /* 0x00000005060085a7 */ /* 0x000e64000800007f */
[----:B-1----:R-:W-:Y:S05]  /*9d50*/  @!P0 BRA `(.L_x_195) ;  /* 0xfffffffc00f08947 */ /* 0x002fea000383ffff */
[----:B------:R-:W-:Y:S05]  /*9d60*/  BRA `(.L_x_216) ;  /* 0xfffffff8001c7947 */ /* 0x000fea000383ffff */
.L_x_196:
[----:B0-----:R0:W1:Y:S02]  /*9d70*/  SYNCS.PHASECHK.TRANS64.TRYWAIT P0, [R9+URZ], R4 ;  /* 0x00000004090075a7 */ /* 0x001064000800017f */
[----:B-1----:R-:W-:Y:S05]  /*9d80*/  @!P0 NANOSLEEP.SYNCS 0x989680 ;  /* 0x009896800000895d */ /* 0x002fea0003900000 */
[----:B------:R-:W1:Y:S02]  /*9d90*/  @!P0 SYNCS.PHASECHK.TRANS64 P0, [R9+URZ], R4 ;  /* 0x00000004090085a7 */ /* 0x000e64000800007f */
[----:B-1----:R-:W-:Y:S05]  /*9da0*/  @!P0 BRA `(.L_x_196) ;  /* 0xfffffffc00f08947 */ /* 0x002fea000383ffff */
[----:B------:R-:W-:Y:S05]  /*9db0*/  BRA `(.L_x_217) ;  /* 0xfffffff8002c7947 */ /* 0x000fea000383ffff */
.L_x_197:
[----:B0-----:R0:W1:Y:S02]  /*9dc0*/  SYNCS.PHASECHK.TRANS64.TRYWAIT P0, [R6+URZ], R5 ;  /* 0x00000005060075a7 */ /* 0x001064000800017f */
[----:B-1----:R-:W-:Y:S05]  /*9dd0*/  @!P0 NANOSLEEP.SYNCS 0x989680 ;  /* 0x009896800000895d */ /* 0x002fea0003900000 */
[----:B------:R-:W1:Y:S02]  /*9de0*/  @!P0 SYNCS.PHASECHK.TRANS64 P0, [R6+URZ], R5 ;  /* 0x00000005060085a7 */ /* 0x000e64000800007f */
[----:B-1----:R-:W-:Y:S05]  /*9df0*/  @!P0 BRA `(.L_x_197) ;  /* 0xfffffffc00f08947 */ /* 0x002fea000383ffff */
[----:B------:R-:W-:Y:S05]  /*9e00*/  BRA `(.L_x_218) ;  /* 0xfffffff8003c7947 */ /* 0x000fea000383ffff */
.L_x_198:
[----:B0-----:R0:W1:Y:S02]  /*9e10*/  SYNCS.PHASECHK.TRANS64.TRYWAIT P0, [R9+URZ], R4 ;  /* 0x00000004090075a7 */ /* 0x001064000800017f */
[----:B-1----:R-:W-:Y:S05]  /*9e20*/  @!P0 NANOSLEEP.SYNCS 0x989680 ;  /* 0x009896800000895d */ /* 0x002fea0003900000 */
[----:B------:R-:W1:Y:S02]  /*9e30*/  @!P0 SYNCS.PHASECHK.TRANS64 P0, [R9+URZ], R4 ;  /* 0x00000004090085a7 */ /* 0x000e64000800007f */
[----:B-1----:R-:W-:Y:S05]  /*9e40*/  @!P0 BRA `(.L_x_198) ;  /* 0xfffffffc00f08947 */ /* 0x002fea000383ffff */
[----:B------:R-:W-:Y:S05]  /*9e50*/  BRA `(.L_x_219) ;  /* 0xfffffff8004c7947 */ /* 0x000fea000383ffff */
.L_x_199:
[----:B0-----:R0:W1:Y:S02]  /*9e60*/  SYNCS.PHASECHK.TRANS64.TRYWAIT P0, [R6+URZ], R5 ;  /* 0x00000005060075a7 */ /* 0x001064000800017f */
[----:B-1----:R-:W-:Y:S05]  /*9e70*/  @!P0 NANOSLEEP.SYNCS 0x989680 ;  /* 0x009896800000895d */ /* 0x002fea0003900000 */
[----:B------:R-:W1:Y:S02]  /*9e80*/  @!P0 SYNCS.PHASECHK.TRANS64 P0, [R6+URZ], R5 ;  /* 0x00000005060085a7 */ /* 0x000e64000800007f */
[----:B-1----:R-:W-:Y:S05]  /*9e90*/  @!P0 BRA `(.L_x_199) ;  /* 0xfffffffc00f08947 */ /* 0x002fea000383ffff */
[----:B------:R-:W-:Y:S05]  /*9ea0*/  BRA `(.L_x_220) ;  /* 0xfffffff800547947 */ /* 0x000fea000383ffff */
.L_x_221:
[----:B------:R-:W-:-:S00]  /*9eb0*/  BRA `(.L_x_221) ;  /* 0xfffffffc00fc7947 */ /* 0x000fc0000383ffff */
[----:B------:R-:W-:-:S00]  /*9ec0*/  NOP ;  /* 0x0000000000007918 */ /* 0x000fc00000000000 */
        /* <DEDUP_REMOVED lines=11> */
.L_x_222:


//--------------------- .nv.shared._ZN7cutlass13device_kernelINS_4gemm6kernel13GemmUniversalIN4cute5tupleIJiiiiEEENS1_10collective13CollectiveMmaINS1_37MainloopSm90TmaGmmaWarpSpecializedFP8ILi14ENS5_IJNS4_1CILi1EEESB_SB_EEENS1_35KernelTmaWarpSpecializedCooperativeEEENS5_IJNSA_ILi128EEESF_NSA_ILi64EEEEEENS_12float_e4m3_tENS5_IJlSB_lEEENS_12float_e5m2_tESJ_NS4_8TiledMMAINS4_8MMA_AtomIJNS4_4SM904GMMA31MMA_64x128x32_F32E4M3E5M2_SS_TNILNSO_7ScaleInE1ELSQ_1EEEEEENS4_6LayoutINS5_IJNSA_ILi2EEESB_SB_EEENS5_IJSB_NSA_ILi0EEESW_EEEEENS5_IJNS4_10UnderscoreESZ_SZ_EEEEENS4_13SM90_TMA_LOADENS4_14ComposedLayoutINS4_7SwizzleILi2ELi4ELi3EEENS4_18smem_ptr_flag_bitsILi8EEENST_INS5_IJNSA_ILi8EEESG_EEENS5_IJSG_SB_EEEEEEEvNS4_8identityES12_S1C_vS1D_EENS_8epilogue10collective6detail29Sm90TmaWarpSpecializedAdapterINS1G_15DefaultEpilogueISI_SJ_SJ_NS1F_6thread17LinearCombinationISI_Li1EffLNS1K_9ScaleType4KindE0ELNS_15FloatRoundStyleE2ESI_EENS1_15EpilogueDefaultEEEEEvvEEEEvNT_6ParamsE --------------------------
	.section	.nv.shared._ZN7cutlass13device_kernelINS_4gemm6kernel13GemmUniversalIN4cute5tupleIJiiiiEEENS1_10collective13CollectiveMmaINS1_37MainloopSm90TmaGmmaWarpSpecializedFP8ILi14ENS5_IJNS4_1CILi1EEESB_SB_EEENS1_35KernelTmaWarpSpecializedCooperativeEEENS5_IJNSA_ILi128EEESF_NSA_ILi64EEEEEENS_12float_e4m3_tENS5_IJlSB_lEEENS_12float_e5m2_tESJ_NS4_8TiledMMAINS4_8MMA_AtomIJNS4_4SM904GMMA31MMA_64x128x32_F32E4M3E5M2_SS_TNILNSO_7ScaleInE1ELSQ_1EEEEEENS4_6LayoutINS5_IJNSA_ILi2EEESB_SB_EEENS5_IJSB_NSA_ILi0EEESW_EEEEENS5_IJNS4_10UnderscoreESZ_SZ_EEEEENS4_13SM90_TMA_LOADENS4_14ComposedLayoutINS4_7SwizzleILi2ELi4ELi3EEENS4_18smem_ptr_flag_bitsILi8EEENST_INS5_IJNSA_ILi8EEESG_EEENS5_IJSG_SB_EEEEEEEvNS4_8identityES12_S1C_vS1D_EENS_8epilogue10collective6detail29Sm90TmaWarpSpecializedAdapterINS1G_15DefaultEpilogueISI_SJ_SJ_NS1F_6thread17LinearCombinationISI_Li1EffLNS1K_9ScaleType4KindE0ELNS_15FloatRoundStyleE2ESI_EENS1_15EpilogueDefaultEEEEEvvEEEEvNT_6ParamsE,"aw",@nobits
	.sectionflags	@""
	.align	16
	.zero		1024


//--------------------- .nv.shared.reserved.0     --------------------------
	.section	.nv.shared.reserved.0,"aw",@nobits
	.weak		__nv_reservedSMEM_offset_0_alias
	.size		__nv_reservedSMEM_offset_0_alias, 0, 0
	.other		__nv_reservedSMEM_offset_0_alias,@"STO_CUDA_RESERVED_SHARED STV_DEFAULT"
__nv_reservedSMEM_offset_0_alias:
	.zero		0


//--------------------- .nv.global                --------------------------
	.section	.nv.global,"aw",@nobits
.nv.global:
	.type		_ZN40_INTERNAL_f8d64916_4_k_cu_41aa6e8e_285464cute1_E,@object
	.size		_ZN40_INTERNAL_f8d64916_4_k_cu_41aa6e8e_285464cute1_E,(_ZN40_INTERNAL_f8d64916_4_k_cu_41aa6e8e_285464cuda3std3__45__cpo6cbeginE - _ZN40_INTERNAL_f8d64916_4_k_cu_41aa6e8e_285464cute1_E)
_ZN40_INTERNAL_f8d64916_4_k_cu_41aa6e8e_285464cute1_E:
	.zero		1
	.type		_ZN40_INTERNAL_f8d64916_4_k_cu_41aa6e8e_285464cuda3std3__45__cpo6cbeginE,@object
	.size		_ZN40_INTERNAL_f8d64916_4_k_cu_41aa6e8e_285464cuda3std3__45__cpo6cbeginE,(_ZN40_INTERNAL_f8d64916_4_k_cu_41aa6e8e_285464cuda3std3__48in_placeE - _ZN40_INTERNAL_f8d64916_4_k_cu_41aa6e8e_285464cuda3std3__45__cpo6cbeginE)
_ZN40_INTERNAL_f8d64916_4_k_cu_41aa6e8e_285464cuda3std3__45__cpo6cbeginE:
	.zero		1
	.type		_ZN40_INTERNAL_f8d64916_4_k_cu_41aa6e8e_285464cuda3std3__48in_placeE,@object
	.size		_ZN40_INTERNAL_f8d64916_4_k_cu_41aa6e8e_285464cuda3std3__48in_placeE,(_ZN40_INTERNAL_f8d64916_4_k_cu_41aa6e8e_285464cuda3std6ranges3__45__cpo9iter_moveE - _ZN40_INTERNAL_f8d64916_4_k_cu_41aa6e8e_285464cuda3std3__48in_placeE)
_ZN40_INTERNAL_f8d64916_4_k_cu_41aa6e8e_285464cuda3std3__48in_placeE:
	.zero		1
	.type		_ZN40_INTERNAL_f8d64916_4_k_cu_41aa6e8e_285464cuda3std6ranges3__45__cpo9iter_moveE,@object
	.size		_ZN40_INTERNAL_f8d64916_4_k_cu_41aa6e8e_285464cuda3std6ranges3__45__cpo9iter_moveE,(_ZN40_INTERNAL_f8d64916_4_k_cu_41aa6e8e_285464cuda3std3__45__cpo5beginE - _ZN40_INTERNAL_f8d64916_4_k_cu_41aa6e8e_285464cuda3std6ranges3__45__cpo9iter_moveE)
_ZN40_INTERNAL_f8d64916_4_k_cu_41aa6e8e_285464cuda3std6ranges3__45__cpo9iter_moveE:
	.zero		1
	.type		_ZN40_INTERNAL_f8d64916_4_k_cu_41aa6e8e_285464cuda3std3__45__cpo5beginE,@object
	.size		_ZN40_INTERNAL_f8d64916_4_k_cu_41aa6e8e_285464cuda3std3__45__cpo5beginE,(_ZN40_INTERNAL_f8d64916_4_k_cu_41aa6e8e_285464cuda3std3__442_GLOBAL__N__f8d64916_4_k_cu_41aa6e8e_285466ignoreE - _ZN40_INTERNAL_f8d64916_4_k_cu_41aa6e8e_285464cuda3std3__45__cpo5beginE)
_ZN40_INTERNAL_f8d64916_4_k_cu_41aa6e8e_285464cuda3std3__45__cpo5beginE:
	.zero		1
	.type		_ZN40_INTERNAL_f8d64916_4_k_cu_41aa6e8e_285464cuda3std3__442_GLOBAL__N__f8d64916_4_k_cu_41aa6e8e_285466ignoreE,@object
	.size		_ZN40_INTERNAL_f8d64916_4_k_cu_41aa6e8e_285464cuda3std3__442_GLOBAL__N__f8d64916_4_k_cu_41aa6e8e_285466ignoreE,(_ZN40_INTERNAL_f8d64916_4_k_cu_41aa6e8e_285464cute7productE - _ZN40_INTERNAL_f8d64916_4_k_cu_41aa6e8e_285464cuda3std3__442_GLOBAL__N__f8d64916_4_k_cu_41aa6e8e_285466ignoreE)
_ZN40_INTERNAL_f8d64916_4_k_cu_41aa6e8e_285464cuda3std3__442_GLOBAL__N__f8d64916_4_k_cu_41aa6e8e_285466ignoreE:
	.zero		1
	.type		_ZN40_INTERNAL_f8d64916_4_k_cu_41aa6e8e_285464cute7productE,@object
	.size		_ZN40_INTERNAL_f8d64916_4_k_cu_41aa6e8e_285464cute7productE,(_ZN40_INTERNAL_f8d64916_4_k_cu_41aa6e8e_285464cuda3std3__45__cpo3endE - _ZN40_INTERNAL_f8d64916_4_k_cu_41aa6e8e_285464cute7productE)
_ZN40_INTERNAL_f8d64916_4_k_cu_41aa6e8e_285464cute7productE:
	.zero		1
	.type		_ZN40_INTERNAL_f8d64916_4_k_cu_41aa6e8e_285464cuda3std3__45__cpo3endE,@object
	.size		_ZN40_INTERNAL_f8d64916_4_k_cu_41aa6e8e_285464cuda3std3__45__cpo3endE,(_ZN40_INTERNAL_f8d64916_4_k_cu_41aa6e8e_285464cuda3std3__419piecewise_constructE - _ZN40_INTERNAL_f8d64916_4_k_cu_41aa6e8e_285464cuda3std3__45__cpo3endE)
_ZN40_INTERNAL_f8d64916_4_k_cu_41aa6e8e_285464cuda3std3__45__cpo3endE:
	.zero		1
	.type		_ZN40_INTERNAL_f8d64916_4_k_cu_41aa6e8e_285464cuda3std3__419piecewise_constructE,@object
	.size		_ZN40_INTERNAL_f8d64916_4_k_cu_41aa6e8e_285464cuda3std3__419piecewise_constructE,(_ZN40_INTERNAL_f8d64916_4_k_cu_41aa6e8e_285464cuda3std3__45__cpo4cendE - _ZN40_INTERNAL_f8d64916_4_k_cu_41aa6e8e_285464cuda3std3__419piecewise_constructE)
_ZN40_INTERNAL_f8d64916_4_k_cu_41aa6e8e_285464cuda3std3__419piecewise_constructE:
	.zero		1
	.type		_ZN40_INTERNAL_f8d64916_4_k_cu_41aa6e8e_285464cuda3std3__45__cpo4cendE,@object
	.size		_ZN40_INTERNAL_f8d64916_4_k_cu_41aa6e8e_285464cuda3std3__45__cpo4cendE,(_ZN40_INTERNAL_f8d64916_4_k_cu_41aa6e8e_285464cuda3std6ranges3__45__cpo4swapE - _ZN40_INTERNAL_f8d64916_4_k_cu_41aa6e8e_285464cuda3std3__45__cpo4cendE)
_ZN40_INTERNAL_f8d64916_4_k_cu_41aa6e8e_285464cuda3std3__45__cpo4cendE:
	.zero		1
	.type		_ZN40_INTERNAL_f8d64916_4_k_cu_41aa6e8e_285464cuda3std6ranges3__45__cpo4swapE,@object
	.size		_ZN40_INTERNAL_f8d64916_4_k_cu_41aa6e8e_285464cuda3std6ranges3__45__cpo4swapE,(.L_7 - _ZN40_INTERNAL_f8d64916_4_k_cu_41aa6e8e_285464cuda3std6ranges3__45__cpo4swapE)
_ZN40_INTERNAL_f8d64916_4_k_cu_41aa6e8e_285464cuda3std6ranges3__45__cpo4swapE:
	.zero		1
.L_7:


//--------------------- .nv.constant0._ZN7cutlass13device_kernelINS_4gemm6kernel13GemmUniversalIN4cute5tupleIJiiiiEEENS1_10collective13CollectiveMmaINS1_37MainloopSm90TmaGmmaWarpSpecializedFP8ILi14ENS5_IJNS4_1CILi1EEESB_SB_EEENS1_35KernelTmaWarpSpecializedCooperativeEEENS5_IJNSA_ILi128EEESF_NSA_ILi64EEEEEENS_12float_e4m3_tENS5_IJlSB_lEEENS_12float_e5m2_tESJ_NS4_8TiledMMAINS4_8MMA_AtomIJNS4_4SM904GMMA31MMA_64x128x32_F32E4M3E5M2_SS_TNILNSO_7ScaleInE1ELSQ_1EEEEEENS4_6LayoutINS5_IJNSA_ILi2EEESB_SB_EEENS5_IJSB_NSA_ILi0EEESW_EEEEENS5_IJNS4_10UnderscoreESZ_SZ_EEEEENS4_13SM90_TMA_LOADENS4_14ComposedLayoutINS4_7SwizzleILi2ELi4ELi3EEENS4_18smem_ptr_flag_bitsILi8EEENST_INS5_IJNSA_ILi8EEESG_EEENS5_IJSG_SB_EEEEEEEvNS4_8identityES12_S1C_vS1D_EENS_8epilogue10collective6detail29Sm90TmaWarpSpecializedAdapterINS1G_15DefaultEpilogueISI_SJ_SJ_NS1F_6thread17LinearCombinationISI_Li1EffLNS1K_9ScaleType4KindE0ELNS_15FloatRoundStyleE2ESI_EENS1_15EpilogueDefaultEEEEEvvEEEEvNT_6ParamsE --------------------------
	.section	.nv.constant0._ZN7cutlass13device_kernelINS_4gemm6kernel13GemmUniversalIN4cute5tupleIJiiiiEEENS1_10collective13CollectiveMmaINS1_37MainloopSm90TmaGmmaWarpSpecializedFP8ILi14ENS5_IJNS4_1CILi1EEESB_SB_EEENS1_35KernelTmaWarpSpecializedCooperativeEEENS5_IJNSA_ILi128EEESF_NSA_ILi64EEEEEENS_12float_e4m3_tENS5_IJlSB_lEEENS_12float_e5m2_tESJ_NS4_8TiledMMAINS4_8MMA_AtomIJNS4_4SM904GMMA31MMA_64x128x32_F32E4M3E5M2_SS_TNILNSO_7ScaleInE1ELSQ_1EEEEEENS4_6LayoutINS5_IJNSA_ILi2EEESB_SB_EEENS5_IJSB_NSA_ILi0EEESW_EEEEENS5_IJNS4_10UnderscoreESZ_SZ_EEEEENS4_13SM90_TMA_LOADENS4_14ComposedLayoutINS4_7SwizzleILi2ELi4ELi3EEENS4_18smem_ptr_flag_bitsILi8EEENST_INS5_IJNSA_ILi8EEESG_EEENS5_IJSG_SB_EEEEEEEvNS4_8identityES12_S1C_vS1D_EENS_8epilogue10collective6detail29Sm90TmaWarpSpecializedAdapterINS1G_15DefaultEpilogueISI_SJ_SJ_NS1F_6thread17LinearCombinationISI_Li1EffLNS1K_9ScaleType4KindE0ELNS_15FloatRoundStyleE2ESI_EENS1_15EpilogueDefaultEEEEEvvEEEEvNT_6ParamsE,"a",@progbits
	.sectionflags	@""
	.align	4
.nv.constant0._ZN7cutlass13device_kernelINS_4gemm6kernel13GemmUniversalIN4cute5tupleIJiiiiEEENS1_10collective13CollectiveMmaINS1_37MainloopSm90TmaGmmaWarpSpecializedFP8ILi14ENS5_IJNS4_1CILi1EEESB_SB_EEENS1_35KernelTmaWarpSpecializedCooperativeEEENS5_IJNSA_ILi128EEESF_NSA_ILi64EEEEEENS_12float_e4m3_tENS5_IJlSB_lEEENS_12float_e5m2_tESJ_NS4_8TiledMMAINS4_8MMA_AtomIJNS4_4SM904GMMA31MMA_64x128x32_F32E4M3E5M2_SS_TNILNSO_7ScaleInE1ELSQ_1EEEEEENS4_6LayoutINS5_IJNSA_ILi2EEESB_SB_EEENS5_IJSB_NSA_ILi0EEESW_EEEEENS5_IJNS4_10UnderscoreESZ_SZ_EEEEENS4_13SM90_TMA_LOADENS4_14ComposedLayoutINS4_7SwizzleILi2ELi4ELi3EEENS4_18smem_ptr_flag_bitsILi8EEENST_INS5_IJNSA_ILi8EEESG_EEENS5_IJSG_SB_EEEEEEEvNS4_8identityES12_S1C_vS1D_EENS_8epilogue10collective6detail29Sm90TmaWarpSpecializedAdapterINS1G_15DefaultEpilogueISI_SJ_SJ_NS1F_6thread17LinearCombinationISI_Li1EffLNS1K_9ScaleType4KindE0ELNS_15FloatRoundStyleE2ESI_EENS1_15EpilogueDefaultEEEEEvvEEEEvNT_6ParamsE:
	.zero		1664


//--------------------- SYMBOLS --------------------------

	.type		.nv.reservedSmem.offset0,@object
	.size		.nv.reservedSmem.offset0,0x4
